def matmul_kernel(
    a_ptr,
    b_ptr,
    c_ptr,
    M,
    N,
    K,
    stride_am,
    stride_ak,
    stride_bk,
    stride_bn,
    stride_cm,
    stride_cn,
    BLOCK_M: tl.constexpr,
    BLOCK_N: tl.constexpr,
    BLOCK_K: tl.constexpr,
    GROUP_M: tl.constexpr,
):
    pid = tl.program_id(axis=0)
    num_pid_m = tl.cdiv(M, BLOCK_M)
    num_pid_n = tl.cdiv(N, BLOCK_N)
    num_pid_in_group = GROUP_M * num_pid_n
    group_id = pid // num_pid_in_group
    first_pid_m = group_id * GROUP_M
    group_size_m = min(num_pid_m - first_pid_m, GROUP_M)
    pid_m = first_pid_m + ((pid % num_pid_in_group) % group_size_m)
    pid_n = (pid % num_pid_in_group) // group_size_m

    offs_am = (pid_m * BLOCK_M + tl.arange(0, BLOCK_M)) % M
    offs_bn = (pid_n * BLOCK_N + tl.arange(0, BLOCK_N)) % N
    offs_k = tl.arange(0, BLOCK_K)
    a_ptrs = a_ptr + offs_am[:, None] * stride_am + offs_k[None, :] * stride_ak
    b_ptrs = b_ptr + offs_k[:, None] * stride_bk + offs_bn[None, :] * stride_bn

    acc = tl.zeros((BLOCK_M, BLOCK_N), dtype=tl.float32)
    for kk in range(0, tl.cdiv(K, BLOCK_K)):
        a = tl.load(a_ptrs, mask=offs_k[None, :] < K - kk * BLOCK_K, other=0.0)
        b = tl.load(b_ptrs, mask=offs_k[:, None] < K - kk * BLOCK_K, other=0.0)
        acc = tl.dot(a, b, acc)
        a_ptrs += BLOCK_K * stride_ak
        b_ptrs += BLOCK_K * stride_bk

    c = acc.to(c_ptr.dtype.element_ty)
    offs_cm = pid_m * BLOCK_M + tl.arange(0, BLOCK_M)
    offs_cn = pid_n * BLOCK_N + tl.arange(0, BLOCK_N)
    c_ptrs = c_ptr + offs_cm[:, None] * stride_cm + offs_cn[None, :] * stride_cn
    mask = (offs_cm[:, None] < M) & (offs_cn[None, :] < N)
    tl.store(c_ptrs, c, mask=mask)

# config = {"BLOCK_K": 32, "BLOCK_M": 512, "BLOCK_N": 64, "GROUP_M": 8, "arch": "sm_100", "dtype": "bf16", "num_ctas": 1, "num_stages": 3, "num_warps": 16}
# arch = sm_100


// ===== COMPILED SASS (sm_100a) =====

	.target	sm_100a

	.elftype	@"ET_EXEC"


//--------------------- .note.nv.tkinfo           --------------------------
	.section	.note.nv.tkinfo,"",@"SHT_NOTE"
	.sectionflags	@"SHF_NOTE_NV_TKINFO"
	.tkinfo
        /*0018*/ 	.word	0x00000081
        /*0030*/ 	.string	""
        /*0030*/ 	.string	"ptxas-blackwell"
        /*0030*/ 	.string	"Cuda compilation tools, release 12.9, V12.9.86"
        /*0030*/ 	.string	"Build cuda_12.9.r12.9/compiler.36037853_0"
        /*0030*/ 	.string	"-v  -suppress-debug-info  -lineinfo  -arch sm_100a "



//--------------------- .note.nv.cuver            --------------------------
	.section	.note.nv.cuver,"",@"SHT_NOTE"
	.sectionflags	@"SHF_NOTE_NV_CUVER"
        /*0018*/ 	.short	0x0001
        /*001a*/ 	.short	0x0064
        /*001c*/ 	.short	0x0001
        /*001e*/ 	.short	0x0000
        /*0020*/ 	.short	0x0001
        /*0022*/ 	.short	0x0000


//--------------------- .nv.info                  --------------------------
	.section	.nv.info,"",@"SHT_CUDA_INFO"
	.align	4


	//----- nvinfo : EIATTR_REGCOUNT
	.align		4
        /*0000*/ 	.byte	0x04, 0x2f
        /*0002*/ 	.short	(.L_1 - .L_0)
	.align		4
.L_0:
        /*0004*/ 	.word	index@(matmul_kernel)
        /*0008*/ 	.word	0x00000080


	//----- nvinfo : EIATTR_FRAME_SIZE
	.align		4
.L_1:
        /*000c*/ 	.byte	0x04, 0x11
        /*000e*/ 	.short	(.L_3 - .L_2)
	.align		4
.L_2:
        /*0010*/ 	.word	index@(matmul_kernel)
        /*0014*/ 	.word	0x00000000


	//----- nvinfo : EIATTR_MIN_STACK_SIZE
	.align		4
.L_3:
        /*0018*/ 	.byte	0x04, 0x12
        /*001a*/ 	.short	(.L_5 - .L_4)
	.align		4
.L_4:
        /*001c*/ 	.word	index@(matmul_kernel)
        /*0020*/ 	.word	0x00000000
.L_5:


//--------------------- .nv.info.matmul_kernel    --------------------------
	.section	.nv.info.matmul_kernel,"",@"SHT_CUDA_INFO"
	.sectionflags	@""
	.align	4


	//----- nvinfo : EIATTR_CUDA_API_VERSION
	.align		4
        /*0000*/ 	.byte	0x04, 0x37
        /*0002*/ 	.short	(.L_7 - .L_6)
.L_6:
        /*0004*/ 	.word	0x00000081


	//----- nvinfo : EIATTR_KPARAM_INFO
	.align		4
.L_7:
        /*0008*/ 	.byte	0x04, 0x17
        /*000a*/ 	.short	(.L_9 - .L_8)
.L_8:
        /*000c*/ 	.word	0x00000000
        /*0010*/ 	.short	0x000d
        /*0012*/ 	.short	0x0048
        /*0014*/ 	.byte	0x00, 0xf4, 0x21, 0x00


	//----- nvinfo : EIATTR_KPARAM_INFO
	.align		4
.L_9:
        /*0018*/ 	.byte	0x04, 0x17
        /*001a*/ 	.short	(.L_11 - .L_10)
.L_10:
        /*001c*/ 	.word	0x00000000
        /*0020*/ 	.short	0x000c
        /*0022*/ 	.short	0x0040
        /*0024*/ 	.byte	0x00, 0xf4, 0x21, 0x00


	//----- nvinfo : EIATTR_KPARAM_INFO
	.align		4
.L_11:
        /*0028*/ 	.byte	0x04, 0x17
        /*002a*/ 	.short	(.L_13 - .L_12)
.L_12:
        /*002c*/ 	.word	0x00000000
        /*0030*/ 	.short	0x000b
        /*0032*/ 	.short	0x0038
        /*0034*/ 	.byte	0x00, 0xf0, 0x11, 0x00


	//----- nvinfo : EIATTR_KPARAM_INFO
	.align		4
.L_13:
        /*0038*/ 	.byte	0x04, 0x17
        /*003a*/ 	.short	(.L_15 - .L_14)
.L_14:
        /*003c*/ 	.word	0x00000000
        /*0040*/ 	.short	0x000a
        /*0042*/ 	.short	0x0034
        /*0044*/ 	.byte	0x00, 0xf0, 0x11, 0x00


	//----- nvinfo : EIATTR_KPARAM_INFO
	.align		4
.L_15:
        /*0048*/ 	.byte	0x04, 0x17
        /*004a*/ 	.short	(.L_17 - .L_16)
.L_16:
        /*004c*/ 	.word	0x00000000
        /*0050*/ 	.short	0x0009
        /*0052*/ 	.short	0x0030
        /*0054*/ 	.byte	0x00, 0xf0, 0x11, 0x00


	//----- nvinfo : EIATTR_KPARAM_INFO
	.align		4
.L_17:
        /*0058*/ 	.byte	0x04, 0x17
        /*005a*/ 	.short	(.L_19 - .L_18)
.L_18:
        /*005c*/ 	.word	0x00000000
        /*0060*/ 	.short	0x0008
        /*0062*/ 	.short	0x002c
        /*0064*/ 	.byte	0x00, 0xf0, 0x11, 0x00


	//----- nvinfo : EIATTR_KPARAM_INFO
	.align		4
.L_19:
        /*0068*/ 	.byte	0x04, 0x17
        /*006a*/ 	.short	(.L_21 - .L_20)
.L_20:
        /*006c*/ 	.word	0x00000000
        /*0070*/ 	.short	0x0007
        /*0072*/ 	.short	0x0028
        /*0074*/ 	.byte	0x00, 0xf0, 0x11, 0x00


	//----- nvinfo : EIATTR_KPARAM_INFO
	.align		4
.L_21:
        /*0078*/ 	.byte	0x04, 0x17
        /*007a*/ 	.short	(.L_23 - .L_22)
.L_22:
        /*007c*/ 	.word	0x00000000
        /*0080*/ 	.short	0x0006
        /*0082*/ 	.short	0x0024
        /*0084*/ 	.byte	0x00, 0xf0, 0x11, 0x00


	//----- nvinfo : EIATTR_KPARAM_INFO
	.align		4
.L_23:
        /*0088*/ 	.byte	0x04, 0x17
        /*008a*/ 	.short	(.L_25 - .L_24)
.L_24:
        /*008c*/ 	.word	0x00000000
        /*0090*/ 	.short	0x0005
        /*0092*/ 	.short	0x0020
        /*0094*/ 	.byte	0x00, 0xf0, 0x11, 0x00


	//----- nvinfo : EIATTR_KPARAM_INFO
	.align		4
.L_25:
        /*0098*/ 	.byte	0x04, 0x17
        /*009a*/ 	.short	(.L_27 - .L_26)
.L_26:
        /*009c*/ 	.word	0x00000000
        /*00a0*/ 	.short	0x0004
        /*00a2*/ 	.short	0x001c
        /*00a4*/ 	.byte	0x00, 0xf0, 0x11, 0x00


	//----- nvinfo : EIATTR_KPARAM_INFO
	.align		4
.L_27:
        /*00a8*/ 	.byte	0x04, 0x17
        /*00aa*/ 	.short	(.L_29 - .L_28)
.L_28:
        /*00ac*/ 	.word	0x00000000
        /*00b0*/ 	.short	0x0003
        /*00b2*/ 	.short	0x0018
        /*00b4*/ 	.byte	0x00, 0xf0, 0x11, 0x00


	//----- nvinfo : EIATTR_KPARAM_INFO
	.align		4
.L_29:
        /*00b8*/ 	.byte	0x04, 0x17
        /*00ba*/ 	.short	(.L_31 - .L_30)
.L_30:
        /*00bc*/ 	.word	0x00000000
        /*00c0*/ 	.short	0x0002
        /*00c2*/ 	.short	0x0010
        /*00c4*/ 	.byte	0x00, 0xf4, 0x21, 0x00


	//----- nvinfo : EIATTR_KPARAM_INFO
	.align		4
.L_31:
        /*00c8*/ 	.byte	0x04, 0x17
        /*00ca*/ 	.short	(.L_33 - .L_32)
.L_32:
        /*00cc*/ 	.word	0x00000000
        /*00d0*/ 	.short	0x0001
        /*00d2*/ 	.short	0x0008
        /*00d4*/ 	.byte	0x00, 0xf4, 0x21, 0x00


	//----- nvinfo : EIATTR_KPARAM_INFO
	.align		4
.L_33:
        /*00d8*/ 	.byte	0x04, 0x17
        /*00da*/ 	.short	(.L_35 - .L_34)
.L_34:
        /*00dc*/ 	.word	0x00000000
        /*00e0*/ 	.short	0x0000
        /*00e2*/ 	.short	0x0000
        /*00e4*/ 	.byte	0x00, 0xf4, 0x21, 0x00


	//----- nvinfo : EIATTR_SPARSE_MMA_MASK
	.align		4
.L_35:
        /*00e8*/ 	.byte	0x03, 0x50
        /*00ea*/ 	.short	0x0000


	//----- nvinfo : EIATTR_MAXREG_COUNT
	.align		4
        /*00ec*/ 	.byte	0x03, 0x1b
        /*00ee*/ 	.short	0x0080


	//----- nvinfo : EIATTR_NUM_BARRIERS
	.align		4
        /*00f0*/ 	.byte	0x02, 0x4c
        /*00f2*/ 	.byte	0x01
	.zero		1


	//----- nvinfo : EIATTR_VRC_CTA_INIT_COUNT
	.align		4
        /*00f4*/ 	.byte	0x02, 0x4a
	.zero		1
	.zero		1


	//----- nvinfo : EIATTR_EXIT_INSTR_OFFSETS
	.align		4
        /*00f8*/ 	.byte	0x04, 0x1c
        /*00fa*/ 	.short	(.L_37 - .L_36)


	//   ....[0]....
.L_36:
        /*00fc*/ 	.word	0x00004210


	//   ....[1]....
        /*0100*/ 	.word	0x00004240


	//----- nvinfo : EIATTR_REQNTID
	.align		4
.L_37:
        /*0104*/ 	.byte	0x04, 0x10
        /*0106*/ 	.short	(.L_39 - .L_38)
.L_38:
        /*0108*/ 	.word	0x00000200
        /*010c*/ 	.word	0x00000001
        /*0110*/ 	.word	0x00000001


	//----- nvinfo : EIATTR_CBANK_PARAM_SIZE
	.align		4
.L_39:
        /*0114*/ 	.byte	0x03, 0x19
        /*0116*/ 	.short	0x0050


	//----- nvinfo : EIATTR_PARAM_CBANK
	.align		4
        /*0118*/ 	.byte	0x04, 0x0a
        /*011a*/ 	.short	(.L_41 - .L_40)
	.align		4
.L_40:
        /*011c*/ 	.word	index@(.nv.constant0.matmul_kernel)
        /*0120*/ 	.short	0x0380
        /*0122*/ 	.short	0x0050


	//----- nvinfo : EIATTR_SW_WAR
	.align		4
.L_41:
        /*0124*/ 	.byte	0x04, 0x36
        /*0126*/ 	.short	(.L_43 - .L_42)
.L_42:
        /*0128*/ 	.word	0x00000008
.L_43:


//--------------------- .nv.compat                --------------------------
	.section	.nv.compat,"",@"SHT_CUDA_COMPAT_INFO"
	.align	4
        /*0000*/ 	.byte	0x02, 0x02, 0x01, 0x00, 0x02, 0x05, 0x05, 0x00, 0x02, 0x03, 0x00, 0x00, 0x02, 0x06, 0x01, 0x00


//--------------------- .nv.callgraph             --------------------------
	.section	.nv.callgraph,"",@"SHT_CUDA_CALLGRAPH"
	.align	4
	.sectionentsize	8
	.align		4
        /*0000*/ 	.word	0x00000000
	.align		4
        /*0004*/ 	.word	0xffffffff
	.align		4
        /*0008*/ 	.word	0x00000000
	.align		4
        /*000c*/ 	.word	0xfffffffe
	.align		4
        /*0010*/ 	.word	0x00000000
	.align		4
        /*0014*/ 	.word	0xfffffffd
	.align		4
        /*0018*/ 	.word	0x00000000
	.align		4
        /*001c*/ 	.word	0xfffffffc


//--------------------- .text.matmul_kernel       --------------------------
	.section	.text.matmul_kernel,"ax",@progbits
	.align	128
        .global         matmul_kernel
        .type           matmul_kernel,@function
        .size           matmul_kernel,(.L_x_4 - matmul_kernel)
        .other          matmul_kernel,@"STO_CUDA_ENTRY STV_DEFAULT"
matmul_kernel:
.text.matmul_kernel:
[----:B------:R-:W0:Y:S08]  /*0000*/  LDC R1, c[0x0][0x37c] ;  /* 0x0000df00ff017b82 */ /* 0x000e300000000800 */
[----:B------:R-:W1:Y:S01]  /*0010*/  LDC.64 R10, c[0x0][0x398] ;  /* 0x0000e600ff0a7b82 */ /* 0x000e620000000a00 */
[----:B------:R-:W2:Y:S01]  /*0020*/  S2R R5, SR_CTAID.X ;  /* 0x0000000000057919 */ /* 0x000ea20000002500 */
[----:B------:R-:W3:Y:S01]  /*0030*/  LDCU UR4, c[0x0][0x3a0] ;  /* 0x00007400ff0477ac */ /* 0x000ee20008000800 */
[----:B------:R-:W4:Y:S01]  /*0040*/  S2R R15, SR_TID.X ;  /* 0x00000000000f7919 */ /* 0x000f220000002100 */
[----:B------:R-:W5:Y:S04]  /*0050*/  LDCU UR7, c[0x0][0x3a0] ;  /* 0x00007400ff0777ac */ /* 0x000f680008000800 */
[----:B------:R-:W0:Y:S01]  /*0060*/  S2UR UR6, SR_CgaCtaId ;  /* 0x00000000000679c3 */ /* 0x000e220000008800 */
[----:B------:R-:W-:Y:S01]  /*0070*/  UMOV UR5, 0x400 ;  /* 0x0000040000057882 */ /* 0x000fe20000000000 */
[----:B------:R-:W0:Y:S01]  /*0080*/  LDCU.64 UR8, c[0x0][0x358] ;  /* 0x00006b00ff0877ac */ /* 0x000e220008000a00 */
[----:B---3--:R-:W-:Y:S01]  /*0090*/  UIADD3 UR4, UPT, UPT, UR4, 0x1f, URZ ;  /* 0x0000001f04047890 */ /* 0x008fe2000fffe0ff */
[----:B-1----:R-:W-:-:S03]  /*00a0*/  VIADD R0, R11, 0x3f ;  /* 0x0000003f0b007836 */ /* 0x002fc60000000000 */
[----:B------:R-:W-:Y:S02]  /*00b0*/  UISETP.GT.AND UP0, UPT, UR4, 0x1f, UPT ;  /* 0x0000001f0400788c */ /* 0x000fe4000bf04270 */
[----:B------:R-:W-:Y:S01]  /*00c0*/  SHF.R.S32.HI R3, RZ, 0x1f, R0 ;  /* 0x0000001fff037819 */ /* 0x000fe20000011400 */
[----:B0-----:R-:W-:-:S03]  /*00d0*/  ULEA UR5, UR6, UR5, 0x18 ;  /* 0x0000000506057291 */ /* 0x001fc6000f8ec0ff */
[----:B------:R-:W-:Y:S02]  /*00e0*/  LEA.HI R3, R3, R0, RZ, 0x6 ;  /* 0x0000000003037211 */ /* 0x000fe400078f30ff */
[----:B--2---:R-:W-:Y:S02]  /*00f0*/  IABS R8, R5 ;  /* 0x0000000500087213 */ /* 0x004fe40000000000 */
[----:B------:R-:W-:-:S05]  /*0100*/  SHF.R.S32.HI R3, RZ, 0x6, R3 ;  /* 0x00000006ff037819 */ /* 0x000fca0000011403 */
[----:B------:R-:W-:-:S05]  /*0110*/  IMAD.SHL.U32 R4, R3, 0x8, RZ ;  /* 0x0000000803047824 */ /* 0x000fca00078e00ff */
[-C--:B------:R-:W-:Y:S02]  /*0120*/  IABS R7, R4.reuse ;  /* 0x0000000400077213 */ /* 0x080fe40000000000 */
[----:B------:R-:W-:Y:S02]  /*0130*/  IABS R12, R4 ;  /* 0x00000004000c7213 */ /* 0x000fe40000000000 */
[----:B------:R-:W0:Y:S08]  /*0140*/  I2F.RP R0, R7 ;  /* 0x0000000700007306 */ /* 0x000e300000209400 */
[----:B0-----:R-:W0:Y:S02]  /*0150*/  MUFU.RCP R0, R0 ;  /* 0x0000000000007308 */ /* 0x001e240000001000 */
[----:B0-----:R-:W-:-:S02]  /*0160*/  VIADD R2, R0, 0xffffffe ;  /* 0x0ffffffe00027836 */ /* 0x001fc40000000000 */
[----:B------:R-:W-:-:S04]  /*0170*/  IMAD.MOV R0, RZ, RZ, -R12 ;  /* 0x000000ffff007224 */ /* 0x000fc800078e0a0c */
[----:B------:R0:W1:Y:S02]  /*0180*/  F2I.FTZ.U32.TRUNC.NTZ R3, R2 ;  /* 0x0000000200037305 */ /* 0x000064000021f000 */
[----:B0-----:R-:W-:Y:S02]  /*0190*/  IMAD.MOV.U32 R2, RZ, RZ, RZ ;  /* 0x000000ffff027224 */ /* 0x001fe400078e00ff */
[----:B-1----:R-:W-:-:S04]  /*01a0*/  IMAD.MOV R6, RZ, RZ, -R3 ;  /* 0x000000ffff067224 */ /* 0x002fc800078e0a03 */
[----:B------:R-:W-:Y:S02]  /*01b0*/  IMAD R9, R6, R7, RZ ;  /* 0x0000000706097224 */ /* 0x000fe400078e02ff */
[----:B------:R-:W-:Y:S02]  /*01c0*/  IMAD.MOV.U32 R6, RZ, RZ, R8 ;  /* 0x000000ffff067224 */ /* 0x000fe400078e0008 */
[----:B------:R-:W-:-:S06]  /*01d0*/  IMAD.HI.U32 R3, R3, R9, R2 ;  /* 0x0000000903037227 */ /* 0x000fcc00078e0002 */
[----:B------:R-:W-:-:S04]  /*01e0*/  IMAD.HI.U32 R3, R3, R6, RZ ;  /* 0x0000000603037227 */ /* 0x000fc800078e00ff */
[----:B------:R-:W-:-:S05]  /*01f0*/  IMAD R0, R3, R0, R6 ;  /* 0x0000000003007224 */ /* 0x000fca00078e0206 */
[----:B------:R-:W-:-:S13]  /*0200*/  ISETP.GT.U32.AND P1, PT, R7, R0, PT ;  /* 0x000000000700720c */ /* 0x000fda0003f24070 */
[----:B------:R-:W-:Y:S02]  /*0210*/  @!P1 IMAD.IADD R0, R0, 0x1, -R7 ;  /* 0x0000000100009824 */ /* 0x000fe400078e0a07 */
[----:B------:R-:W-:Y:S01]  /*0220*/  @!P1 VIADD R3, R3, 0x1 ;  /* 0x0000000103039836 */ /* 0x000fe20000000000 */
[----:B------:R-:W-:Y:S02]  /*0230*/  ISETP.NE.AND P1, PT, R4, RZ, PT ;  /* 0x000000ff0400720c */ /* 0x000fe40003f25270 */
[----:B------:R-:W-:Y:S02]  /*0240*/  ISETP.GE.U32.AND P0, PT, R0, R7, PT ;  /* 0x000000070000720c */ /* 0x000fe40003f06070 */
[----:B------:R-:W-:-:S04]  /*0250*/  LOP3.LUT R0, R5, R4, RZ, 0x3c, !PT ;  /* 0x0000000405007212 */ /* 0x000fc800078e3cff */
[----:B------:R-:W-:Y:S01]  /*0260*/  ISETP.GE.AND P2, PT, R0, RZ, PT ;  /* 0x000000ff0000720c */ /* 0x000fe20003f46270 */
[----:B------:R-:W-:-:S06]  /*0270*/  VIADD R0, R10, 0x1ff ;  /* 0x000001ff0a007836 */ /* 0x000fcc0000000000 */
[----:B------:R-:W-:-:S04]  /*0280*/  @P0 VIADD R3, R3, 0x1 ;  /* 0x0000000103030836 */ /* 0x000fc80000000000 */
[----:B------:R-:W-:Y:S01]  /*0290*/  IMAD.MOV.U32 R2, RZ, RZ, R3 ;  /* 0x000000ffff027224 */ /* 0x000fe200078e0003 */
[----:B------:R-:W-:-:S03]  /*02a0*/  SHF.R.S32.HI R3, RZ, 0x1f, R0 ;  /* 0x0000001fff037819 */ /* 0x000fc60000011400 */
[----:B------:R-:W-:Y:S01]  /*02b0*/  @!P2 IMAD.MOV R2, RZ, RZ, -R2 ;  /* 0x000000ffff02a224 */ /* 0x000fe200078e0a02 */
[----:B------:R-:W-:Y:S02]  /*02c0*/  @!P1 LOP3.LUT R2, RZ, R4, RZ, 0x33, !PT ;  /* 0x00000004ff029212 */ /* 0x000fe400078e33ff */
[----:B------:R-:W-:-:S03]  /*02d0*/  LEA.HI R3, R3, R0, RZ, 0x9 ;  /* 0x0000000003037211 */ /* 0x000fc600078f48ff */
[----:B------:R-:W-:Y:S02]  /*02e0*/  IMAD.SHL.U32 R115, R2, 0x8, RZ ;  /* 0x0000000802737824 */ /* 0x000fe400078e00ff */
[----:B------:R-:W-:-:S03]  /*02f0*/  IMAD.MOV R2, RZ, RZ, -R2 ;  /* 0x000000ffff027224 */ /* 0x000fc600078e0a02 */
[----:B------:R-:W-:Y:S01]  /*0300*/  LEA.HI.SX32 R3, R3, -R115, 0x17 ;  /* 0x8000007303037211 */ /* 0x000fe200078fbaff */
[----:B------:R-:W-:-:S03]  /*0310*/  IMAD R4, R4, R2, R5 ;  /* 0x0000000204047224 */ /* 0x000fc600078e0205 */
[----:B------:R-:W-:Y:S02]  /*0320*/  VIMNMX R13, PT, PT, R3, 0x8, PT ;  /* 0x00000008030d7848 */ /* 0x000fe40003fe0100 */
[----:B------:R-:W-:Y:S02]  /*0330*/  IABS R9, R4 ;  /* 0x0000000400097213 */ /* 0x000fe40000000000 */
[----:B------:R-:W-:-:S04]  /*0340*/  IABS R7, R13 ;  /* 0x0000000d00077213 */ /* 0x000fc80000000000 */
[----:B------:R-:W0:Y:S08]  /*0350*/  I2F.RP R0, R7 ;  /* 0x0000000700007306 */ /* 0x000e300000209400 */
[----:B0-----:R-:W0:Y:S02]  /*0360*/  MUFU.RCP R0, R0 ;  /* 0x0000000000007308 */ /* 0x001e240000001000 */
[----:B0-----:R-:W-:-:S06]  /*0370*/  VIADD R3, R0, 0xffffffe ;  /* 0x0ffffffe00037836 */ /* 0x001fcc0000000000 */
[----:B------:R-:W0:Y:S02]  /*0380*/  F2I.FTZ.U32.TRUNC.NTZ R3, R3 ;  /* 0x0000000300037305 */ /* 0x000e24000021f000 */
[----:B0-----:R-:W-:-:S04]  /*0390*/  IMAD.MOV R6, RZ, RZ, -R3 ;  /* 0x000000ffff067224 */ /* 0x001fc800078e0a03 */
[----:B------:R-:W-:Y:S01]  /*03a0*/  IMAD.MOV.U32 R2, RZ, RZ, R6 ;  /* 0x000000ffff027224 */ /* 0x000fe200078e0006 */
[----:B------:R-:W-:-:S03]  /*03b0*/  IABS R6, R13 ;  /* 0x0000000d00067213 */ /* 0x000fc60000000000 */
[----:B------:R-:W-:Y:S02]  /*03c0*/  IMAD R5, R2, R7, RZ ;  /* 0x0000000702057224 */ /* 0x000fe400078e02ff */
[----:B------:R-:W-:Y:S02]  /*03d0*/  IMAD.MOV.U32 R2, RZ, RZ, RZ ;  /* 0x000000ffff027224 */ /* 0x000fe400078e00ff */
[----:B------:R-:W-:Y:S01]  /*03e0*/  IMAD.MOV R0, RZ, RZ, -R6 ;  /* 0x000000ffff007224 */ /* 0x000fe200078e0a06 */
[----:B----4-:R-:W-:Y:S01]  /*03f0*/  LOP3.LUT R6, R15, 0x1ff, RZ, 0xc0, !PT ;  /* 0x000001ff0f067812 */ /* 0x010fe200078ec0ff */
        /* <DEDUP_REMOVED lines=9> */
[----:B------:R-:W-:-:S07]  /*0490*/  ISETP.GE.AND P2, PT, R0, RZ, PT ;  /* 0x000000ff0000720c */ /* 0x000fce0003f46270 */
[----:B------:R-:W-:-:S06]  /*04a0*/  @P0 VIADD R2, R2, 0x1 ;  /* 0x0000000102020836 */ /* 0x000fcc0000000000 */
[----:B------:R-:W-:Y:S01]  /*04b0*/  @!P2 IMAD.MOV R2, RZ, RZ, -R2 ;  /* 0x000000ffff02a224 */ /* 0x000fe200078e0a02 */
[----:B------:R-:W-:-:S05]  /*04c0*/  @!P1 LOP3.LUT R2, RZ, R13, RZ, 0x33, !PT ;  /* 0x0000000dff029212 */ /* 0x000fca00078e33ff */
[----:B------:R-:W-:Y:S02]  /*04d0*/  IMAD.MOV R0, RZ, RZ, -R2 ;  /* 0x000000ffff007224 */ /* 0x000fe400078e0a02 */
[----:B------:R-:W-:Y:S02]  /*04e0*/  IMAD.SHL.U32 R108, R2, 0x40, RZ ;  /* 0x00000040026c7824 */ /* 0x000fe400078e00ff */
[----:B------:R-:W-:-:S04]  /*04f0*/  IMAD R0, R13, R0, R4 ;  /* 0x000000000d007224 */ /* 0x000fc800078e0204 */
[----:B------:R-:W-:Y:S02]  /*0500*/  IMAD.IADD R115, R115, 0x1, R0 ;  /* 0x0000000173737824 */ /* 0x000fe400078e0200 */
[----:B-----5:R-:W-:Y:S02]  /*0510*/  IMAD.U32 R0, RZ, RZ, UR7 ;  /* 0x00000007ff007e24 */ /* 0x020fe4000f8e00ff */
[----:B------:R-:W-:Y:S01]  /*0520*/  IMAD R115, R115, 0x200, R6 ;  /* 0x0000020073737824 */ /* 0x000fe200078e0206 */
[----:B------:R-:W-:Y:S06]  /*0530*/  BRA.U UP0, `(.L_x_0) ;  /* 0x0000000100487547 */ /* 0x000fec000b800000 */
[----:B------:R-:W-:Y:S01]  /*0540*/  IMAD.SHL.U32 R116, R15, 0x10, RZ ;  /* 0x000000100f747824 */ /* 0x000fe200078e00ff */
[----:B------:R-:W-:Y:S02]  /*0550*/  CS2R R32, SRZ ;  /* 0x0000000000207805 */ /* 0x000fe4000001ff00 */
[----:B------:R-:W-:Y:S02]  /*0560*/  CS2R R34, SRZ ;  /* 0x0000000000227805 */ /* 0x000fe4000001ff00 */
[----:B------:R-:W-:Y:S02]  /*0570*/  CS2R R76, SRZ ;  /* 0x00000000004c7805 */ /* 0x000fe4000001ff00 */
[----:B------:R-:W-:Y:S02]  /*0580*/  CS2R R78, SRZ ;  /* 0x00000000004e7805 */ /* 0x000fe4000001ff00 */
[----:B------:R-:W-:Y:S02]  /*0590*/  CS2R R16, SRZ ;  /* 0x0000000000107805 */ /* 0x000fe4000001ff00 */
[----:B------:R-:W-:-:S02]  /*05a0*/  CS2R R18, SRZ ;  /* 0x0000000000127805 */ /* 0x000fc4000001ff00 */
        /* <DEDUP_REMOVED lines=9> */
[----:B------:R-:W-:Y:S01]  /*0640*/  CS2R R90, SRZ ;  /* 0x00000000005a7805 */ /* 0x000fe2000001ff00 */
[----:B------:R-:W-:Y:S06]  /*0650*/  BRA `(.L_x_1) ;  /* 0x0000001c00bc7947 */ /* 0x000fec0003800000 */
.L_x_0:
[----:B------:R-:W-:Y:S01]  /*0660*/  IABS R16, R10 ;  /* 0x0000000a00107213 */ /* 0x000fe20000000000 */
[----:B------:R-:W0:Y:S01]  /*0670*/  LDCU UR7, c[0x0][0x3a4] ;  /* 0x00007480ff0777ac */ /* 0x000e220008000800 */
[----:B------:R-:W-:Y:S01]  /*0680*/  IABS R14, R11 ;  /* 0x0000000b000e7213 */ /* 0x000fe20000000000 */
[C---:B------:R-:W-:Y:S01]  /*0690*/  IMAD.SHL.U32 R116, R15.reuse, 0x10, RZ ;  /* 0x000000100f747824 */ /* 0x040fe200078e00ff */
[----:B------:R-:W1:Y:S01]  /*06a0*/  I2F.RP R8, R16 ;  /* 0x0000001000087306 */ /* 0x000e620000209400 */
[----:B------:R-:W-:Y:S01]  /*06b0*/  IABS R13, R115 ;  /* 0x00000073000d7213 */ /* 0x000fe20000000000 */
[----:B------:R-:W2:Y:S01]  /*06c0*/  LDCU.64 UR10, c[0x0][0x388] ;  /* 0x00007100ff0a77ac */ /* 0x000ea20008000a00 */
[--C-:B------:R-:W-:Y:S01]  /*06d0*/  SHF.R.U32.HI R12, RZ, 0x5, R15.reuse ;  /* 0x00000005ff0c7819 */ /* 0x100fe2000001160f */
[----:B------:R-:W-:Y:S01]  /*06e0*/  IMAD.SHL.U32 R107, R6, 0x2, RZ ;  /* 0x00000002066b7824 */ /* 0x000fe200078e00ff */
[----:B------:R-:W-:Y:S01]  /*06f0*/  LOP3.LUT R22, R15, 0x1f, RZ, 0xc0, !PT ;  /* 0x0000001f0f167812 */ /* 0x000fe200078ec0ff */
[----:B------:R-:W3:Y:S01]  /*0700*/  LDCU.64 UR12, c[0x0][0x380] ;  /* 0x00007000ff0c77ac */ /* 0x000ee20008000a00 */
[----:B------:R-:W-:Y:S01]  /*0710*/  LOP3.LUT R109, R116, 0x200, RZ, 0xc0, !PT ;  /* 0x00000200746d7812 */ /* 0x000fe200078ec0ff */
[----:B------:R-:W4:Y:S01]  /*0720*/  I2F.RP R7, R14 ;  /* 0x0000000e00077306 */ /* 0x000f220000209400 */
[----:B------:R-:W-:Y:S01]  /*0730*/  SHF.R.U32.HI R114, RZ, 0x2, R15 ;  /* 0x00000002ff727819 */ /* 0x000fe2000001160f */
[----:B------:R-:W-:Y:S01]  /*0740*/  USHF.R.S32.HI UR6, URZ, 0x1f, UR4 ;  /* 0x0000001fff067899 */ /* 0x000fe20008011404 */
[----:B------:R-:W-:-:S02]  /*0750*/  CS2R R48, SRZ ;  /* 0x0000000000307805 */ /* 0x000fc4000001ff00 */
[----:B------:R-:W-:Y:S02]  /*0760*/  CS2R R50, SRZ ;  /* 0x0000000000327805 */ /* 0x000fe4000001ff00 */
[----:B------:R-:W-:Y:S01]  /*0770*/  CS2R R44, SRZ ;  /* 0x00000000002c7805 */ /* 0x000fe2000001ff00 */
[----:B------:R-:W-:Y:S01]  /*0780*/  ULEA.HI UR6, UR6, UR4, URZ, 0x5 ;  /* 0x0000000406067291 */ /* 0x000fe2000f8f28ff */
[----:B------:R-:W-:Y:S01]  /*0790*/  CS2R R46, SRZ ;  /* 0x00000000002e7805 */ /* 0x000fe2000001ff00 */
[----:B-1----:R-:W1:Y:S01]  /*07a0*/  MUFU.RCP R8, R8 ;  /* 0x0000000800087308 */ /* 0x002e620000001000 */
[----:B------:R-:W-:Y:S02]  /*07b0*/  CS2R R40, SRZ ;  /* 0x0000000000287805 */ /* 0x000fe4000001ff00 */
[----:B------:R-:W-:Y:S02]  /*07c0*/  CS2R R42, SRZ ;  /* 0x00000000002a7805 */ /* 0x000fe4000001ff00 */
[----:B------:R-:W-:-:S02]  /*07d0*/  CS2R R36, SRZ ;  /* 0x0000000000247805 */ /* 0x000fc4000001ff00 */
[----:B------:R-:W-:Y:S02]  /*07e0*/  CS2R R38, SRZ ;  /* 0x0000000000267805 */ /* 0x000fe4000001ff00 */
[----:B------:R-:W-:Y:S02]  /*07f0*/  CS2R R32, SRZ ;  /* 0x0000000000207805 */ /* 0x000fe4000001ff00 */
[----:B------:R-:W-:Y:S02]  /*0800*/  CS2R R34, SRZ ;  /* 0x0000000000227805 */ /* 0x000fe4000001ff00 */
[----:B------:R-:W-:Y:S01]  /*0810*/  CS2R R28, SRZ ;  /* 0x00000000001c7805 */ /* 0x000fe2000001ff00 */
[----:B----4-:R-:W4:Y:S01]  /*0820*/  MUFU.RCP R7, R7 ;  /* 0x0000000700077308 */ /* 0x010f220000001000 */
[----:B------:R-:W-:Y:S02]  /*0830*/  CS2R R30, SRZ ;  /* 0x00000000001e7805 */ /* 0x000fe4000001ff00 */
[----:B------:R-:W-:-:S02]  /*0840*/  CS2R R24, SRZ ;  /* 0x0000000000187805 */ /* 0x000fc4000001ff00 */
[----:B------:R-:W-:Y:S02]  /*0850*/  CS2R R26, SRZ ;  /* 0x00000000001a7805 */ /* 0x000fe4000001ff00 */
[----:B------:R-:W-:Y:S02]  /*0860*/  CS2R R72, SRZ ;  /* 0x0000000000487805 */ /* 0x000fe4000001ff00 */
[----:B------:R-:W-:Y:S02]  /*0870*/  CS2R R74, SRZ ;  /* 0x00000000004a7805 */ /* 0x000fe4000001ff00 */
[----:B------:R-:W-:Y:S02]  /*0880*/  CS2R R68, SRZ ;  /* 0x0000000000447805 */ /* 0x000fe4000001ff00 */
[----:B------:R-:W-:Y:S02]  /*0890*/  CS2R R70, SRZ ;  /* 0x0000000000467805 */ /* 0x000fe4000001ff00 */
[----:B------:R-:W-:Y:S01]  /*08a0*/  CS2R R64, SRZ ;  /* 0x0000000000407805 */ /* 0x000fe2000001ff00 */
[----:B-1----:R-:W-:Y:S01]  /*08b0*/  VIADD R4, R8, 0xffffffe ;  /* 0x0ffffffe08047836 */ /* 0x002fe20000000000 */
[----:B------:R-:W-:-:S02]  /*08c0*/  LEA.HI R8, R15, R108, RZ, 0x1b ;  /* 0x0000006c0f087211 */ /* 0x000fc400078fd8ff */
[----:B------:R-:W-:Y:S02]  /*08d0*/  CS2R R66, SRZ ;  /* 0x0000000000427805 */ /* 0x000fe4000001ff00 */
[----:B------:R-:W-:Y:S01]  /*08e0*/  CS2R R52, SRZ ;  /* 0x0000000000347805 */ /* 0x000fe2000001ff00 */
[----:B------:R1:W5:Y:S01]  /*08f0*/  F2I.FTZ.U32.TRUNC.NTZ R5, R4 ;  /* 0x0000000400057305 */ /* 0x000362000021f000 */
[----:B------:R-:W-:Y:S02]  /*0900*/  CS2R R54, SRZ ;  /* 0x0000000000367805 */ /* 0x000fe4000001ff00 */
[----:B------:R-:W-:Y:S02]  /*0910*/  CS2R R76, SRZ ;  /* 0x00000000004c7805 */ /* 0x000fe4000001ff00 */
[----:B------:R-:W-:Y:S01]  /*0920*/  CS2R R78, SRZ ;  /* 0x00000000004e7805 */ /* 0x000fe2000001ff00 */
[----:B----4-:R-:W-:Y:S01]  /*0930*/  VIADD R2, R7, 0xffffffe ;  /* 0x0ffffffe07027836 */ /* 0x010fe20000000000 */
[----:B------:R-:W-:-:S02]  /*0940*/  CS2R R80, SRZ ;  /* 0x0000000000507805 */ /* 0x000fc4000001ff00 */
[----:B------:R-:W-:Y:S02]  /*0950*/  CS2R R82, SRZ ;  /* 0x0000000000527805 */ /* 0x000fe4000001ff00 */
[----:B------:R-:W-:Y:S01]  /*0960*/  CS2R R84, SRZ ;  /* 0x0000000000547805 */ /* 0x000fe2000001ff00 */
[----:B------:R4:W0:Y:S01]  /*0970*/  F2I.FTZ.U32.TRUNC.NTZ R3, R2 ;  /* 0x0000000200037305 */ /* 0x000822000021f000 */
[----:B-1----:R-:W-:Y:S01]  /*0980*/  IMAD.MOV.U32 R4, RZ, RZ, RZ ;  /* 0x000000ffff047224 */ /* 0x002fe200078e00ff */
[----:B------:R-:W-:Y:S02]  /*0990*/  CS2R R86, SRZ ;  /* 0x0000000000567805 */ /* 0x000fe4000001ff00 */
[----:B------:R-:W-:Y:S02]  /*09a0*/  CS2R R88, SRZ ;  /* 0x0000000000587805 */ /* 0x000fe4000001ff00 */
[----:B------:R-:W-:Y:S02]  /*09b0*/  CS2R R90, SRZ ;  /* 0x00000000005a7805 */ /* 0x000fe4000001ff00 */
[C---:B------:R-:W-:Y:S01]  /*09c0*/  LOP3.LUT R114, R107.reuse, 0x30, R114, 0x78, !PT ;  /* 0x000000306b727812 */ /* 0x040fe200078e7872 */
[----:B------:R-:W-:Y:S01]  /*09d0*/  USHF.R.S32.HI UR6, URZ, 0x5, UR6 ;  /* 0x00000005ff067899 */ /* 0x000fe20008011406 */
[----:B-----5:R-:W-:Y:S01]  /*09e0*/  IMAD.MOV R9, RZ, RZ, -R5 ;  /* 0x000000ffff097224 */ /* 0x020fe200078e0a05 */
[C---:B------:R-:W-:Y:S01]  /*09f0*/  LOP3.LUT R124, R107.reuse, 0x10, RZ, 0x3c, !PT ;  /* 0x000000106b7c7812 */ /* 0x040fe200078e3cff */
[----:B----4-:R-:W-:Y:S01]  /*0a00*/  IMAD.MOV.U32 R2, RZ, RZ, RZ ;  /* 0x000000ffff027224 */ /* 0x010fe200078e00ff */
[----:B------:R-:W-:Y:S01]  /*0a10*/  LOP3.LUT R122, R107, 0x20, RZ, 0x3c, !PT ;  /* 0x000000206b7a7812 */ /* 0x000fe200078e3cff */
[----:B------:R-:W-:Y:S01]  /*0a20*/  IMAD R9, R9, R16, RZ ;  /* 0x0000001009097224 */ /* 0x000fe200078e02ff */
[----:B------:R-:W-:-:S02]  /*0a30*/  LOP3.LUT R121, R107, 0x30, RZ, 0x3c, !PT ;  /* 0x000000306b797812 */ /* 0x000fc400078e3cff */
[----:B------:R-:W-:Y:S01]  /*0a40*/  LOP3.LUT R120, R107, 0x40, RZ, 0x3c, !PT ;  /* 0x000000406b787812 */ /* 0x000fe200078e3cff */
[----:B------:R-:W-:Y:S01]  /*0a50*/  IMAD.HI.U32 R4, R5, R9, R4 ;  /* 0x0000000905047227 */ /* 0x000fe200078e0004 */
[----:B------:R-:W-:Y:S02]  /*0a60*/  SGXT.U32 R5, R12, 0x4 ;  /* 0x000000040c05781a */ /* 0x000fe40000000000 */
[C---:B------:R-:W-:Y:S01]  /*0a70*/  LOP3.LUT R119, R107.reuse, 0x50, RZ, 0x3c, !PT ;  /* 0x000000506b777812 */ /* 0x040fe200078e3cff */
[----:B------:R-:W-:Y:S01]  /*0a80*/  IMAD.MOV.U32 R9, RZ, RZ, R13 ;  /* 0x000000ffff097224 */ /* 0x000fe200078e000d */
[----:B------:R-:W-:Y:S01]  /*0a90*/  LOP3.LUT R18, R108, R5, RZ, 0xfc, !PT ;  /* 0x000000056c127212 */ /* 0x000fe200078efcff */
[----:B0-----:R-:W-:Y:S01]  /*0aa0*/  IMAD.MOV R7, RZ, RZ, -R3 ;  /* 0x000000ffff077224 */ /* 0x001fe200078e0a03 */
[----:B------:R-:W-:Y:S01]  /*0ab0*/  LOP3.LUT R118, R107, 0x60, RZ, 0x3c, !PT ;  /* 0x000000606b767812 */ /* 0x000fe200078e3cff */
[----:B------:R-:W-:Y:S01]  /*0ac0*/  IMAD.HI.U32 R4, R4, R9, RZ ;  /* 0x0000000904047227 */ /* 0x000fe200078e00ff */
[----:B------:R-:W-:-:S02]  /*0ad0*/  LOP3.LUT R20, R18, 0x20, RZ, 0xfc, !PT ;  /* 0x0000002012147812 */ /* 0x000fc400078efcff */
[----:B------:R-:W-:Y:S01]  /*0ae0*/  IABS R21, R18 ;  /* 0x0000001200157213 */ /* 0x000fe20000000000 */
[----:B------:R-:W-:Y:S01]  /*0af0*/  IMAD.MOV R4, RZ, RZ, -R4 ;  /* 0x000000ffff047224 */ /* 0x000fe200078e0a04 */
[----:B------:R-:W-:Y:S01]  /*0b00*/  IABS R17, R20 ;  /* 0x0000001400117213 */ /* 0x000fe20000000000 */
[----:B------:R-:W-:Y:S01]  /*0b10*/  IMAD R7, R7, R14, RZ ;  /* 0x0000000e07077224 */ /* 0x000fe200078e02ff */
[----:B------:R-:W-:Y:S01]  /*0b20*/  LOP3.LUT R117, R107, 0x70, RZ, 0x3c, !PT ;  /* 0x000000706b757812 */ /* 0x000fe200078e3cff */
[----:B------:R-:W-:Y:S02]  /*0b30*/  VIADD R12, R8, 0x30 ;  /* 0x00000030080c7836 */ /* 0x000fe40000000000 */
[----:B------:R-:W-:Y:S02]  /*0b40*/  IMAD R9, R16, R4, R9 ;  /* 0x0000000410097224 */ /* 0x000fe400078e0209 */
[----:B------:R-:W-:Y:S01]  /*0b50*/  VIADD R5, R8, 0x10 ;  /* 0x0000001008057836 */ /* 0x000fe20000000000 */
[----:B------:R-:W-:Y:S01]  /*0b60*/  IABS R13, R12 ;  /* 0x0000000c000d7213 */ /* 0x000fe20000000000 */
[----:B------:R-:W-:Y:S01]  /*0b70*/  IMAD.HI.U32 R2, R3, R7, R2 ;  /* 0x0000000703027227 */ /* 0x000fe200078e0002 */
[----:B------:R-:W-:-:S02]  /*0b80*/  ISETP.GT.U32.AND P1, PT, R16, R9, PT ;  /* 0x000000091000720c */ /* 0x000fc40003f24070 */
[----:B------:R-:W-:Y:S02]  /*0b90*/  IABS R19, R5 ;  /* 0x0000000500137213 */ /* 0x000fe40000000000 */
[----:B------:R-:W-:Y:S01]  /*0ba0*/  ISETP.GE.AND P0, PT, R12, RZ, PT ;  /* 0x000000ff0c00720c */ /* 0x000fe20003f06270 */
[C---:B------:R-:W-:Y:S01]  /*0bb0*/  IMAD.HI.U32 R3, R2.reuse, R13, RZ ;  /* 0x0000000d02037227 */ /* 0x040fe200078e00ff */
[----:B------:R-:W-:Y:S02]  /*0bc0*/  ISETP.GE.AND P3, PT, R5, RZ, PT ;  /* 0x000000ff0500720c */ /* 0x000fe40003f66270 */
[----:B------:R-:W-:Y:S01]  /*0bd0*/  SHF.R.U32.HI R5, RZ, 0x1, R15 ;  /* 0x00000001ff057819 */ /* 0x000fe2000001160f */
[----:B------:R-:W-:-:S03]  /*0be0*/  IMAD.HI.U32 R4, R2, R17, RZ ;  /* 0x0000001102047227 */ /* 0x000fc600078e00ff */
[----:B------:R-:W-:Y:S01]  /*0bf0*/  LOP3.LUT R5, R5, 0xe0, RZ, 0xc0, !PT ;  /* 0x000000e005057812 */ /* 0x000fe200078ec0ff */
[----:B------:R-:W-:-:S04]  /*0c00*/  IMAD.HI.U32 R7, R2, R19, RZ ;  /* 0x0000001302077227 */ /* 0x000fc800078e00ff */
[----:B------:R-:W-:-:S04]  /*0c10*/  IMAD.HI.U32 R2, R2, R21, RZ ;  /* 0x0000001502027227 */ /* 0x000fc800078e00ff */
[----:B------:R-:W-:Y:S02]  /*0c20*/  IMAD.MOV R3, RZ, RZ, -R3 ;  /* 0x000000ffff037224 */ /* 0x000fe400078e0a03 */
[----:B------:R-:W-:Y:S02]  /*0c30*/  IMAD.MOV R4, RZ, RZ, -R4 ;  /* 0x000000ffff047224 */ /* 0x000fe400078e0a04 */
[----:B------:R-:W-:Y:S02]  /*0c40*/  IMAD.MOV R8, RZ, RZ, -R2 ;  /* 0x000000ffff087224 */ /* 0x000fe400078e0a02 */
[C---:B------:R-:W-:Y:S02]  /*0c50*/  IMAD R3, R14.reuse, R3, R13 ;  /* 0x000000030e037224 */ /* 0x040fe400078e020d */
[----:B------:R-:W-:Y:S02]  /*0c60*/  IMAD.MOV R7, RZ, RZ, -R7 ;  /* 0x000000ffff077224 */ /* 0x000fe400078e0a07 */
[C---:B------:R-:W-:Y:S01]  /*0c70*/  IMAD R2, R14.reuse, R4, R17 ;  /* 0x000000040e027224 */ /* 0x040fe200078e0211 */
[C---:B------:R-:W-:Y:S01]  /*0c80*/  ISETP.GT.U32.AND P2, PT, R14.reuse, R3, PT ;  /* 0x000000030e00720c */ /* 0x040fe20003f44070 */
[----:B------:R-:W-:Y:S01]  /*0c90*/  @!P1 IMAD.IADD R9, R9, 0x1, -R16 ;  /* 0x0000000109099824 */ /* 0x000fe200078e0a10 */
[C---:B------:R-:W-:Y:S01]  /*0ca0*/  LOP3.LUT R4, R15.reuse, 0x7, RZ, 0xc0, !PT ;  /* 0x000000070f047812 */ /* 0x040fe200078ec0ff */
[C---:B------:R-:W-:Y:S01]  /*0cb0*/  IMAD R7, R14.reuse, R7, R19 ;  /* 0x000000070e077224 */ /* 0x040fe200078e0213 */
[C---:B------:R-:W-:Y:S01]  /*0cc0*/  ISETP.GT.U32.AND P1, PT, R14.reuse, R2, PT ;  /* 0x000000020e00720c */ /* 0x040fe20003f24070 */
[----:B------:R-:W-:Y:S01]  /*0cd0*/  IMAD R8, R14, R8, R21 ;  /* 0x000000080e087224 */ /* 0x000fe200078e0215 */
[----:B------:R-:W-:Y:S01]  /*0ce0*/  ISETP.GT.U32.AND P4, PT, R16, R9, PT ;  /* 0x000000091000720c */ /* 0x000fe20003f84070 */
[----:B------:R-:W-:Y:S01]  /*0cf0*/  IMAD.SHL.U32 R12, R15, 0x8, RZ ;  /* 0x000000080f0c7824 */ /* 0x000fe200078e00ff */
[----:B------:R-:W-:-:S02]  /*0d00*/  ISETP.GT.U32.AND P6, PT, R14, R7, PT ;  /* 0x000000070e00720c */ /* 0x000fc40003fc4070 */
[----:B------:R-:W-:Y:S02]  /*0d10*/  ISETP.GT.U32.AND P5, PT, R14, R8, PT ;  /* 0x000000080e00720c */ /* 0x000fe40003fa4070 */
[----:B------:R-:W-:Y:S01]  /*0d20*/  LOP3.LUT R13, R12, 0x30, RZ, 0xc0, !PT ;  /* 0x000000300c0d7812 */ /* 0x000fe200078ec0ff */
[--C-:B------:R-:W-:Y:S02]  /*0d30*/  @!P2 IMAD.IADD R3, R3, 0x1, -R14.reuse ;  /* 0x000000010303a824 */ /* 0x100fe400078e0a0e */
[----:B------:R-:W-:Y:S02]  /*0d40*/  IMAD.SHL.U32 R12, R15, 0x2, RZ ;  /* 0x000000020f0c7824 */ /* 0x000fe400078e00ff */
[----:B------:R-:W-:Y:S01]  /*0d50*/  @!P1 IMAD.IADD R2, R2, 0x1, -R14 ;  /* 0x0000000102029824 */ /* 0x000fe200078e0a0e */
[----:B------:R-:W-:Y:S01]  /*0d60*/  ISETP.GT.U32.AND P2, PT, R14, R3, PT ;  /* 0x000000030e00720c */ /* 0x000fe20003f44070 */
[----:B------:R-:W-:Y:S01]  /*0d70*/  @!P4 IMAD.IADD R9, R9, 0x1, -R16 ;  /* 0x000000010909c824 */ /* 0x000fe200078e0a10 */
[----:B------:R-:W-:Y:S01]  /*0d80*/  ISETP.GE.AND P4, PT, R115, RZ, PT ;  /* 0x000000ff7300720c */ /* 0x000fe20003f86270 */
[----:B------:R-:W-:Y:S01]  /*0d90*/  IMAD R13, R4, 0x40, R13 ;  /* 0x00000040040d7824 */ /* 0x000fe200078e020d */
[----:B------:R-:W-:Y:S01]  /*0da0*/  ISETP.GT.U32.AND P1, PT, R14, R2, PT ;  /* 0x000000020e00720c */ /* 0x000fe20003f24070 */
[--C-:B------:R-:W-:Y:S01]  /*0db0*/  @!P6 IMAD.IADD R7, R7, 0x1, -R14.reuse ;  /* 0x000000010707e824 */ /* 0x100fe200078e0a0e */
[----:B------:R-:W-:Y:S01]  /*0dc0*/  ISETP.NE.AND P6, PT, R10, RZ, PT ;  /* 0x000000ff0a00720c */ /* 0x000fe20003fc5270 */
[----:B------:R-:W-:Y:S01]  /*0dd0*/  @!P5 IMAD.IADD R8, R8, 0x1, -R14 ;  /* 0x000000010808d824 */ /* 0x000fe200078e0a0e */
[--C-:B------:R-:W-:Y:S01]  /*0de0*/  LOP3.LUT R5, R5, 0x10, R12.reuse, 0xf8, !PT ;  /* 0x0000001005057812 */ /* 0x100fe200078ef80c */
[----:B------:R-:W-:Y:S01]  /*0df0*/  IMAD R4, R4, 0x410, RZ ;  /* 0x0000041004047824 */ /* 0x000fe200078e02ff */
[----:B------:R-:W-:-:S02]  /*0e00*/  LOP3.LUT R12, R13, 0x30, R12, 0x78, !PT ;  /* 0x000000300d0c7812 */ /* 0x000fc400078e780c */
[----:B------:R-:W0:Y:S01]  /*0e10*/  LDC R13, c[0x0][0x3ac] ;  /* 0x0000eb00ff0d7b82 */ /* 0x000e220000000800 */
[----:B------:R-:W-:Y:S01]  /*0e20*/  ISETP.GT.U32.AND P5, PT, R14, R7, PT ;  /* 0x000000070e00720c */ /* 0x000fe20003fa4070 */
[--C-:B------:R-:W-:Y:S01]  /*0e30*/  @!P2 IMAD.IADD R3, R3, 0x1, -R14.reuse ;  /* 0x000000010303a824 */ /* 0x100fe200078e0a0e */
[----:B------:R-:W-:Y:S01]  /*0e40*/  LOP3.LUT R5, R4, R5, RZ, 0x3c, !PT ;  /* 0x0000000504057212 */ /* 0x000fe200078e3cff */
[----:B------:R-:W-:Y:S01]  /*0e50*/  @!P4 IMAD.MOV R9, RZ, RZ, -R9 ;  /* 0x000000ffff09c224 */ /* 0x000fe200078e0a09 */
[----:B------:R-:W-:Y:S01]  /*0e60*/  ISETP.GT.U32.AND P4, PT, R14, R8, PT ;  /* 0x000000080e00720c */ /* 0x000fe20003f84070 */
[----:B------:R-:W-:Y:S01]  /*0e70*/  IMAD.SHL.U32 R4, R15, 0x200, RZ ;  /* 0x000002000f047824 */ /* 0x000fe200078e00ff */
[----:B------:R-:W-:Y:S01]  /*0e80*/  @!P6 LOP3.LUT R9, RZ, R10, RZ, 0x33, !PT ;  /* 0x0000000aff09e212 */ /* 0x000fe200078e33ff */
[--C-:B------:R-:W-:Y:S01]  /*0e90*/  @!P1 IMAD.IADD R2, R2, 0x1, -R14.reuse ;  /* 0x0000000102029824 */ /* 0x100fe200078e0a0e */
[----:B------:R-:W-:Y:S01]  /*0ea0*/  ISETP.GE.AND P2, PT, R18, RZ, PT ;  /* 0x000000ff1200720c */ /* 0x000fe20003f46270 */
[----:B------:R-:W-:Y:S01]  /*0eb0*/  @!P0 IMAD.MOV R3, RZ, RZ, -R3 ;  /* 0x000000ffff038224 */ /* 0x000fe200078e0a03 */
[----:B------:R-:W-:Y:S01]  /*0ec0*/  ISETP.GE.AND P1, PT, R20, RZ, PT ;  /* 0x000000ff1400720c */ /* 0x000fe20003f26270 */
[----:B------:R-:W-:Y:S01]  /*0ed0*/  IMAD R9, R9, UR7, RZ ;  /* 0x0000000709097c24 */ /* 0x000fe2000f8e02ff */
[----:B------:R-:W-:Y:S01]  /*0ee0*/  LOP3.LUT R4, R4, 0x2000, RZ, 0xc0, !PT ;  /* 0x0000200004047812 */ /* 0x000fe200078ec0ff */
[----:B------:R-:W1:Y:S01]  /*0ef0*/  LDCU UR7, c[0x0][0x3b0] ;  /* 0x00007600ff0777ac */ /* 0x000e620008000800 */
[----:B------:R-:W-:Y:S01]  /*0f00*/  @!P5 IMAD.IADD R7, R7, 0x1, -R14 ;  /* 0x000000010707d824 */ /* 0x000fe200078e0a0e */
[----:B------:R-:W-:-:S02]  /*0f10*/  IADD3 R109, PT, PT, R12, UR5, R109 ;  /* 0x000000050c6d7c10 */ /* 0x000fc4000fffe06d */
[----:B------:R-:W-:Y:S02]  /*0f20*/  CS2R R20, SRZ ;  /* 0x0000000000147805 */ /* 0x000fe4000001ff00 */
[----:B------:R-:W-:Y:S01]  /*0f30*/  IADD3 R106, PT, PT, R5, UR5, R4 ;  /* 0x00000005056a7c10 */ /* 0x000fe2000fffe004 */
[----:B------:R-:W-:Y:S01]  /*0f40*/  @!P4 IMAD.IADD R8, R8, 0x1, -R14 ;  /* 0x000000010808c824 */ /* 0x000fe200078e0a0e */
[----:B------:R-:W-:Y:S01]  /*0f50*/  ISETP.NE.AND P4, PT, R11, RZ, PT ;  /* 0x000000ff0b00720c */ /* 0x000fe20003f85270 */
[----:B------:R-:W-:Y:S01]  /*0f60*/  IMAD.MOV.U32 R5, RZ, RZ, R2 ;  /* 0x000000ffff057224 */ /* 0x000fe200078e0002 */
[----:B------:R-:W-:Y:S01]  /*0f70*/  LOP3.LUT R4, RZ, R11, RZ, 0x33, !PT ;  /* 0x0000000bff047212 */ /* 0x000fe200078e33ff */
[----:B------:R-:W-:Y:S01]  /*0f80*/  @!P3 IMAD.MOV R7, RZ, RZ, -R7 ;  /* 0x000000ffff07b224 */ /* 0x000fe200078e0a07 */
[----:B---3--:R-:W-:Y:S01]  /*0f90*/  LEA R2, P0, R9, UR12, 0x1 ;  /* 0x0000000c09027c11 */ /* 0x008fe2000f8008ff */
[----:B------:R-:W-:Y:S01]  /*0fa0*/  @!P1 IMAD.MOV R5, RZ, RZ, -R5 ;  /* 0x000000ffff059224 */ /* 0x000fe200078e0a05 */
[C---:B------:R-:W-:Y:S01]  /*0fb0*/  SEL R113, R4.reuse, R3, !P4 ;  /* 0x0000000304717207 */ /* 0x040fe20006000000 */
[----:B------:R-:W-:Y:S01]  /*0fc0*/  @!P2 IMAD.MOV R8, RZ, RZ, -R8 ;  /* 0x000000ffff08a224 */ /* 0x000fe200078e0a08 */
[----:B------:R-:W-:Y:S01]  /*0fd0*/  SEL R111, R4, R7, !P4 ;  /* 0x00000007046f7207 */ /* 0x000fe20006000000 */
[----:B0-----:R-:W-:Y:S01]  /*0fe0*/  IMAD R104, R22, R13, RZ ;  /* 0x0000000d16687224 */ /* 0x001fe200078e02ff */
[----:B------:R-:W-:-:S02]  /*0ff0*/  SEL R112, R4, R5, !P4 ;  /* 0x0000000504707207 */ /* 0x000fc40006000000 */
[----:B------:R-:W-:Y:S02]  /*1000*/  CS2R R22, SRZ ;  /* 0x0000000000167805 */ /* 0x000fe4000001ff00 */
[----:B------:R-:W-:Y:S01]  /*1010*/  SEL R110, R4, R8, !P4 ;  /* 0x00000008046e7207 */ /* 0x000fe20006000000 */
[----:B-1----:R-:W-:Y:S01]  /*1020*/  IMAD R113, R113, UR7, RZ ;  /* 0x0000000771717c24 */ /* 0x002fe2000f8e02ff */
[----:B--2---:R-:W-:Y:S01]  /*1030*/  LEA R105, P5, R104, UR10, 0x1 ;  /* 0x0000000a68697c11 */ /* 0x004fe2000f8a08ff */
[----:B------:R-:W-:Y:S01]  /*1040*/  IMAD R112, R112, UR7, RZ ;  /* 0x0000000770707c24 */ /* 0x000fe2000f8e02ff */
[----:B------:R-:W-:Y:S01]  /*1050*/  LEA.HI.X.SX32 R3, R9, UR13, 0x1, P0 ;  /* 0x0000000d09037c11 */ /* 0x000fe200080f0eff */
[----:B------:R-:W-:Y:S01]  /*1060*/  IMAD R111, R111, UR7, RZ ;  /* 0x000000076f6f7c24 */ /* 0x000fe2000f8e02ff */
[----:B------:R-:W-:Y:S01]  /*1070*/  LEA.HI.X.SX32 R104, R104, UR11, 0x1, P5 ;  /* 0x0000000b68687c11 */ /* 0x000fe2000a8f0eff */
[----:B------:R-:W-:-:S08]  /*1080*/  IMAD R110, R110, UR7, RZ ;  /* 0x000000076e6e7c24 */ /* 0x000fd0000f8e02ff */
.L_x_2:
[----:B------:R-:W0:Y:S01]  /*1090*/  LDC R8, c[0x0][0x3a8] ;  /* 0x0000ea00ff087b82 */ /* 0x000e220000000800 */
[C---:B------:R-:W-:Y:S02]  /*10a0*/  ISETP.GT.AND P1, PT, R0.reuse, 0x3, PT ;  /* 0x000000030000780c */ /* 0x040fe40003f24270 */
[C---:B------:R-:W-:Y:S02]  /*10b0*/  ISETP.GT.AND P2, PT, R0.reuse, 0x4, PT ;  /* 0x000000040000780c */ /* 0x040fe40003f44270 */
[----:B------:R-:W-:Y:S02]  /*10c0*/  PRMT R16, RZ, 0x7610, R16 ;  /* 0x00007610ff107816 */ /* 0x000fe40000000010 */
[----:B------:R-:W-:Y:S01]  /*10d0*/  ISETP.GT.AND P3, PT, R0, 0x5, PT ;  /* 0x000000050000780c */ /* 0x000fe20003f64270 */
[----:B------:R-:W1:Y:S01]  /*10e0*/  LDC R14, c[0x0][0x3a8] ;  /* 0x0000ea00ff0e7b82 */ /* 0x000e620000000800 */
[----:B------:R-:W-:Y:S02]  /*10f0*/  PRMT R13, RZ, 0x7610, R13 ;  /* 0x00007610ff0d7816 */ /* 0x000fe4000000000d */
[----:B------:R-:W-:-:S02]  /*1100*/  PRMT R10, RZ, 0x7610, R10 ;  /* 0x00007610ff0a7816 */ /* 0x000fc4000000000a */
[C---:B------:R-:W-:Y:S02]  /*1110*/  ISETP.GT.AND P0, PT, R0.reuse, 0x2, PT ;  /* 0x000000020000780c */ /* 0x040fe40003f04270 */
[----:B------:R-:W-:Y:S01]  /*1120*/  ISETP.GT.AND P4, PT, R0, 0x6, PT ;  /* 0x000000060000780c */ /* 0x000fe20003f84270 */
[----:B------:R-:W2:Y:S01]  /*1130*/  LDC R60, c[0x0][0x3a8] ;  /* 0x0000ea00ff3c7b82 */ /* 0x000ea20000000800 */
[----:B------:R-:W-:Y:S02]  /*1140*/  PRMT R19, RZ, 0x7610, R19 ;  /* 0x00007610ff137816 */ /* 0x000fe40000000013 */
[----:B------:R-:W-:-:S05]  /*1150*/  PRMT R7, RZ, 0x7610, R7 ;  /* 0x00007610ff077816 */ /* 0x000fca0000000007 */
[----:B------:R-:W3:Y:S01]  /*1160*/  LDC R56, c[0x0][0x3a8] ;  /* 0x0000ea00ff387b82 */ /* 0x000ee20000000800 */
[----:B0-----:R-:W-:-:S04]  /*1170*/  IMAD R8, R8, 0x3, RZ ;  /* 0x0000000308087824 */ /* 0x001fc800078e02ff */
[----:B------:R-:W-:-:S03]  /*1180*/  IMAD.WIDE R8, R8, 0x2, R2 ;  /* 0x0000000208087825 */ /* 0x000fc600078e0202 */
[----:B------:R-:W0:Y:S01]  /*1190*/  LDC R62, c[0x0][0x3a8] ;  /* 0x0000ea00ff3e7b82 */ /* 0x000e220000000800 */
[----:B-1----:R-:W-:Y:S01]  /*11a0*/  IMAD.SHL.U32 R14, R14, 0x4, RZ ;  /* 0x000000040e0e7824 */ /* 0x002fe200078e00ff */
[----:B------:R1:W4:Y:S03]  /*11b0*/  @P1 LDG.E.U16 R16, desc[UR8][R8.64] ;  /* 0x0000000808101981 */ /* 0x000326000c1e1500 */
[----:B------:R-:W-:-:S03]  /*11c0*/  IMAD.WIDE R14, R14, 0x2, R2 ;  /* 0x000000020e0e7825 */ /* 0x000fc600078e0202 */
[----:B------:R-:W5:Y:S01]  /*11d0*/  LDC R4, c[0x0][0x3a8] ;  /* 0x0000ea00ff047b82 */ /* 0x000f620000000800 */
[----:B--2---:R-:W-:Y:S01]  /*11e0*/  IMAD R60, R60, 0x7, RZ ;  /* 0x000000073c3c7824 */ /* 0x004fe200078e02ff */
[----:B------:R-:W2:Y:S06]  /*11f0*/  @P2 LDG.E.U16 R13, desc[UR8][R14.64] ;  /* 0x000000080e0d2981 */ /* 0x000eac000c1e1500 */
[----:B------:R-:W5:Y:S01]  /*1200*/  LDC R58, c[0x0][0x3a8] ;  /* 0x0000ea00ff3a7b82 */ /* 0x000f620000000800 */
[----:B---3--:R-:W-:Y:S01]  /*1210*/  IMAD R56, R56, 0x5, RZ ;  /* 0x0000000538387824 */ /* 0x008fe200078e02ff */
[----:B------:R-:W-:Y:S01]  /*1220*/  ISETP.GT.AND P2, PT, R0, 0x9, PT ;  /* 0x000000090000780c */ /* 0x000fe20003f44270 */
[----:B-1----:R-:W-:-:S04]  /*1230*/  IMAD.WIDE R8, R60, 0x2, R2 ;  /* 0x000000023c087825 */ /* 0x002fc800078e0202 */
[--C-:B------:R-:W-:Y:S01]  /*1240*/  IMAD.WIDE R56, R56, 0x2, R2.reuse ;  /* 0x0000000238387825 */ /* 0x100fe200078e0202 */
[----:B------:R-:W1:Y:S03]  /*1250*/  LDC R60, c[0x0][0x3a8] ;  /* 0x0000ea00ff3c7b82 */ /* 0x000e660000000800 */
[----:B0-----:R-:W-:Y:S01]  /*1260*/  IMAD R62, R62, 0x9, RZ ;  /* 0x000000093e3e7824 */ /* 0x001fe200078e02ff */
[----:B------:R0:W3:Y:S03]  /*1270*/  @P3 LDG.E.U16 R10, desc[UR8][R56.64] ;  /* 0x00000008380a3981 */ /* 0x0000e6000c1e1500 */
[----:B------:R-:W-:Y:S01]  /*1280*/  IMAD.WIDE R62, R62, 0x2, R2 ;  /* 0x000000023e3e7825 */ /* 0x000fe200078e0202 */
[----:B------:R-:W1:Y:S03]  /*1290*/  LDC R92, c[0x0][0x3a8] ;  /* 0x0000ea00ff5c7b82 */ /* 0x000e660000000800 */
[----:B-----5:R-:W-:Y:S01]  /*12a0*/  IMAD.SHL.U32 R4, R4, 0x2, RZ ;  /* 0x0000000204047824 */ /* 0x020fe200078e00ff */
[----:B0-----:R-:W-:-:S03]  /*12b0*/  PRMT R57, RZ, 0x7610, R57 ;  /* 0x00007610ff397816 */ /* 0x001fc60000000039 */
[--C-:B------:R-:W-:Y:S01]  /*12c0*/  IMAD.WIDE R4, R4, 0x2, R2.reuse ;  /* 0x0000000204047825 */ /* 0x100fe200078e0202 */
[----:B------:R-:W0:Y:S03]  /*12d0*/  LDC R99, c[0x0][0x3a8] ;  /* 0x0000ea00ff637b82 */ /* 0x000e260000000800 */
[----:B------:R-:W-:Y:S01]  /*12e0*/  IMAD R58, R58, 0x6, RZ ;  /* 0x000000063a3a7824 */ /* 0x000fe200078e02ff */
[----:B------:R5:W2:Y:S01]  /*12f0*/  @P2 LDG.E.U16 R57, desc[UR8][R62.64] ;  /* 0x000000083e392981 */ /* 0x000aa2000c1e1500 */
[----:B------:R-:W-:Y:S02]  /*1300*/  ISETP.GT.AND P1, PT, R0, 0x8, PT ;  /* 0x000000080000780c */ /* 0x000fe40003f24270 */
[----:B------:R-:W-:Y:S01]  /*1310*/  IMAD.WIDE R58, R58, 0x2, R2 ;  /* 0x000000023a3a7825 */ /* 0x000fe200078e0202 */
[----:B------:R-:W2:Y:S01]  /*1320*/  @P0 LDG.E.U16 R19, desc[UR8][R4.64] ;  /* 0x0000000804130981 */ /* 0x000ea2000c1e1500 */
[----:B------:R-:W0:Y:S08]  /*1330*/  LDC R96, c[0x0][0x3a8] ;  /* 0x0000ea00ff607b82 */ /* 0x000e300000000800 */
[----:B-----5:R-:W5:Y:S01]  /*1340*/  LDC R63, c[0x0][0x3a8] ;  /* 0x0000ea00ff3f7b82 */ /* 0x020f620000000800 */
[----:B-1----:R-:W-:Y:S01]  /*1350*/  IMAD.SHL.U32 R60, R60, 0x8, RZ ;  /* 0x000000083c3c7824 */ /* 0x002fe200078e00ff */
[----:B------:R1:W2:Y:S01]  /*1360*/  @P4 LDG.E.U16 R7, desc[UR8][R58.64] ;  /* 0x000000083a074981 */ /* 0x0002a2000c1e1500 */
[----:B------:R-:W-:-:S02]  /*1370*/  ISETP.GT.AND P0, PT, R0, 0x7, PT ;  /* 0x000000070000780c */ /* 0x000fc40003f04270 */
[----:B------:R-:W-:Y:S01]  /*1380*/  IMAD.WIDE R60, R60, 0x2, R2 ;  /* 0x000000023c3c7825 */ /* 0x000fe200078e0202 */
[----:B------:R-:W-:Y:S02]  /*1390*/  ISETP.GT.AND P3, PT, R0, 0xa, PT ;  /* 0x0000000a0000780c */ /* 0x000fe40003f64270 */
[----:B------:R-:W0:Y:S01]  /*13a0*/  LDC R94, c[0x0][0x3a8] ;  /* 0x0000ea00ff5e7b82 */ /* 0x000e220000000800 */
[----:B-1----:R-:W-:Y:S01]  /*13b0*/  PRMT R59, RZ, 0x7610, R59 ;  /* 0x00007610ff3b7816 */ /* 0x002fe2000000003b */
[----:B------:R-:W-:Y:S01]  /*13c0*/  IMAD R92, R92, 0xa, RZ ;  /* 0x0000000a5c5c7824 */ /* 0x000fe200078e02ff */
[----:B------:R-:W-:Y:S02]  /*13d0*/  PRMT R5, RZ, 0x7610, R5 ;  /* 0x00007610ff057816 */ /* 0x000fe40000000005 */
[----:B------:R-:W-:-:S03]  /*13e0*/  PRMT R18, RZ, 0x7610, R18 ;  /* 0x00007610ff127816 */ /* 0x000fc60000000012 */
[----:B------:R-:W1:Y:S01]  /*13f0*/  LDC R97, c[0x0][0x3a8] ;  /* 0x0000ea00ff617b82 */ /* 0x000e620000000800 */
[----:B------:R-:W2:Y:S01]  /*1400*/  @P1 LDG.E.U16 R59, desc[UR8][R60.64] ;  /* 0x000000083c3b1981 */ /* 0x000ea2000c1e1500 */
[----:B------:R-:W-:Y:S01]  /*1410*/  ISETP.GT.AND P1, PT, R0, 0xd, PT ;  /* 0x0000000d0000780c */ /* 0x000fe20003f24270 */
[--C-:B------:R-:W-:Y:S02]  /*1420*/  IMAD.WIDE R92, R92, 0x2, R2.reuse ;  /* 0x000000025c5c7825 */ /* 0x100fe400078e0202 */
[----:B------:R0:W2:Y:S02]  /*1430*/  @P0 LDG.E.U16 R5, desc[UR8][R8.64] ;  /* 0x0000000808050981 */ /* 0x0000a4000c1e1500 */
[----:B-----5:R-:W-:Y:S02]  /*1440*/  IMAD R63, R63, 0xd, RZ ;  /* 0x0000000d3f3f7824 */ /* 0x020fe400078e02ff */
[----:B0-----:R-:W-:Y:S01]  /*1450*/  IMAD R99, R99, 0xe, RZ ;  /* 0x0000000e63637824 */ /* 0x001fe200078e02ff */
[----:B------:R0:W5:Y:S01]  /*1460*/  @P3 LDG.E.U16 R18, desc[UR8][R92.64] ;  /* 0x000000085c123981 */ /* 0x000162000c1e1500 */
[----:B------:R-:W-:Y:S01]  /*1470*/  IMAD.WIDE R62, R63, 0x2, R2 ;  /* 0x000000023f3e7825 */ /* 0x000fe200078e0202 */
[----:B------:R-:W-:-:S03]  /*1480*/  PRMT R9, RZ, 0x7610, R9 ;  /* 0x00007610ff097816 */ /* 0x000fc60000000009 */
[----:B0-----:R-:W-:-:S03]  /*1490*/  IMAD.WIDE R92, R99, 0x2, R2 ;  /* 0x00000002635c7825 */ /* 0x001fc600078e0202 */
[----:B------:R0:W2:Y:S01]  /*14a0*/  @P1 LDG.E.U16 R9, desc[UR8][R62.64] ;  /* 0x000000083e091981 */ /* 0x0000a2000c1e1500 */
[----:B------:R-:W1:Y:S01]  /*14b0*/  LDC R99, c[0x0][0x3a8] ;  /* 0x0000ea00ff637b82 */ /* 0x000e620000000800 */
[----:B------:R-:W-:Y:S01]  /*14c0*/  ISETP.GT.AND P4, PT, R0, 0xb, PT ;  /* 0x0000000b0000780c */ /* 0x000fe20003f84270 */
[----:B------:R-:W-:-:S06]  /*14d0*/  IMAD R96, R96, 0xc, RZ ;  /* 0x0000000c60607824 */ /* 0x000fcc00078e02ff */
[----:B0-----:R-:W0:Y:S01]  /*14e0*/  LDC R63, c[0x0][0x3a8] ;  /* 0x0000ea00ff3f7b82 */ /* 0x001e220000000800 */
[----:B------:R-:W-:Y:S01]  /*14f0*/  IMAD R94, R94, 0xb, RZ ;  /* 0x0000000b5e5e7824 */ /* 0x000fe200078e02ff */
[----:B------:R-:W-:Y:S01]  /*1500*/  ISETP.GT.AND P0, PT, R0, 0xc, PT ;  /* 0x0000000c0000780c */ /* 0x000fe20003f04270 */
[----:B------:R-:W-:Y:S01]  /*1510*/  IMAD.WIDE R60, R96, 0x2, R2 ;  /* 0x00000002603c7825 */ /* 0x000fe200078e0202 */
[----:B------:R-:W-:Y:S02]  /*1520*/  ISETP.GT.AND P3, PT, R0, 0xf, PT ;  /* 0x0000000f0000780c */ /* 0x000fe40003f64270 */
[----:B------:R-:W-:Y:S02]  /*1530*/  PRMT R15, RZ, 0x7610, R15 ;  /* 0x00007610ff0f7816 */ /* 0x000fe4000000000f */
[----:B------:R-:W0:Y:S01]  /*1540*/  LDC R96, c[0x0][0x3a8] ;  /* 0x0000ea00ff607b82 */ /* 0x000e220000000800 */
[----:B------:R-:W-:Y:S01]  /*1550*/  IMAD.WIDE R94, R94, 0x2, R2 ;  /* 0x000000025e5e7825 */ /* 0x000fe200078e0202 */
[----:B------:R-:W-:-:S03]  /*1560*/  PRMT R12, RZ, 0x7610, R12 ;  /* 0x00007610ff0c7816 */ /* 0x000fc6000000000c */
[----:B-1----:R-:W-:Y:S01]  /*1570*/  IMAD R97, R97, 0xf, RZ ;  /* 0x0000000f61617824 */ /* 0x002fe200078e02ff */
[----:B------:R1:W2:Y:S01]  /*1580*/  @P4 LDG.E.U16 R15, desc[UR8][R94.64] ;  /* 0x000000085e0f4981 */ /* 0x0002a2000c1e1500 */
[----:B------:R-:W-:Y:S01]  /*1590*/  PRMT R4, RZ, 0x7610, R4 ;  /* 0x00007610ff047816 */ /* 0x000fe20000000004 */
[----:B------:R-:W-:Y:S01]  /*15a0*/  IMAD R99, R99, 0x11, RZ ;  /* 0x0000001163637824 */ /* 0x000fe200078e02ff */
[----:B------:R-:W-:Y:S01]  /*15b0*/  ISETP.GT.AND P1, PT, R0, 0x12, PT ;  /* 0x000000120000780c */ /* 0x000fe20003f24270 */
[----:B------:R0:W2:Y:S01]  /*15c0*/  @P0 LDG.E.U16 R12, desc[UR8][R60.64] ;  /* 0x000000083c0c0981 */ /* 0x0000a2000c1e1500 */
[----:B-1----:R-:W-:Y:S01]  /*15d0*/  IMAD.WIDE R94, R97, 0x2, R2 ;  /* 0x00000002615e7825 */ /* 0x002fe200078e0202 */
[----:B------:R-:W-:-:S03]  /*15e0*/  PRMT R17, RZ, 0x7610, R17 ;  /* 0x00007610ff117816 */ /* 0x000fc60000000011 */
[----:B0-----:R-:W-:Y:S01]  /*15f0*/  IMAD R63, R63, 0x12, RZ ;  /* 0x000000123f3f7824 */ /* 0x001fe200078e02ff */
[----:B------:R0:W2:Y:S01]  /*1600*/  @P3 LDG.E.U16 R4, desc[UR8][R94.64] ;  /* 0x000000085e043981 */ /* 0x0000a2000c1e1500 */
[--C-:B------:R-:W-:Y:S02]  /*1610*/  IMAD.WIDE R60, R99, 0x2, R2.reuse ;  /* 0x00000002633c7825 */ /* 0x100fe400078e0202 */
[----:B------:R-:W1:Y:S02]  /*1620*/  LDC R99, c[0x0][0x3a8] ;  /* 0x0000ea00ff637b82 */ /* 0x000e640000000800 */
[----:B------:R-:W-:Y:S01]  /*1630*/  IMAD.WIDE R62, R63, 0x2, R2 ;  /* 0x000000023f3e7825 */ /* 0x000fe200078e0202 */
[C---:B------:R-:W-:Y:S02]  /*1640*/  ISETP.GT.AND P2, PT, R0.reuse, 0xe, PT ;  /* 0x0000000e0000780c */ /* 0x040fe40003f44270 */
[----:B------:R-:W-:Y:S02]  /*1650*/  ISETP.GT.AND P4, PT, R0, 0x10, PT ;  /* 0x000000100000780c */ /* 0x000fe40003f84270 */
[----:B------:R0:W2:Y:S02]  /*1660*/  @P1 LDG.E.U16 R17, desc[UR8][R62.64] ;  /* 0x000000083e111981 */ /* 0x0000a4000c1e1500 */
[----:B0-----:R-:W0:Y:S01]  /*1670*/  LDC R95, c[0x0][0x3a8] ;  /* 0x0000ea00ff5f7b82 */ /* 0x001e220000000800 */
[----:B------:R-:W-:Y:S01]  /*1680*/  IMAD.SHL.U32 R96, R96, 0x10, RZ ;  /* 0x0000001060607824 */ /* 0x000fe200078e00ff */
[----:B------:R-:W-:-:S06]  /*1690*/  PRMT R6, RZ, 0x7610, R6 ;  /* 0x00007610ff067816 */ /* 0x000fcc0000000006 */
[----:B------:R-:W0:Y:S01]  /*16a0*/  LDC R63, c[0x0][0x3a8] ;  /* 0x0000ea00ff3f7b82 */ /* 0x000e220000000800 */
[----:B------:R-:W-:Y:S01]  /*16b0*/  PRMT R58, RZ, 0x7610, R58 ;  /* 0x00007610ff3a7816 */ /* 0x000fe2000000003a */
[----:B------:R-:W-:Y:S01]  /*16c0*/  IMAD.WIDE R96, R96, 0x2, R2 ;  /* 0x0000000260607825 */ /* 0x000fe200078e0202 */
[C---:B------:R-:W-:Y:S01]  /*16d0*/  ISETP.GT.AND P0, PT, R0.reuse, 0x11, PT ;  /* 0x000000110000780c */ /* 0x040fe20003f04270 */
[----:B------:R1:W2:Y:S01]  /*16e0*/  @P2 LDG.E.U16 R6, desc[UR8][R92.64] ;  /* 0x000000085c062981 */ /* 0x0002a2000c1e1500 */
[C---:B------:R-:W-:Y:S02]  /*16f0*/  ISETP.GT.AND P3, PT, R0.reuse, 0x14, PT ;  /* 0x000000140000780c */ /* 0x040fe40003f64270 */
[----:B------:R-:W-:Y:S01]  /*1700*/  PRMT R56, RZ, 0x7610, R56 ;  /* 0x00007610ff387816 */ /* 0x000fe20000000038 */
[----:B------:R0:W2:Y:S01]  /*1710*/  @P4 LDG.E.U16 R58, desc[UR8][R96.64] ;  /* 0x00000008603a4981 */ /* 0x0000a2000c1e1500 */
[----:B------:R-:W-:Y:S01]  /*1720*/  ISETP.GT.AND P4, PT, R0, 0x15, PT ;  /* 0x000000150000780c */ /* 0x000fe20003f84270 */
[----:B-1----:R-:W-:Y:S01]  /*1730*/  IMAD R99, R99, 0x15, RZ ;  /* 0x0000001563637824 */ /* 0x002fe200078e02ff */
[----:B------:R-:W1:Y:S01]  /*1740*/  LDC R93, c[0x0][0x3a8] ;  /* 0x0000ea00ff5d7b82 */ /* 0x000e620000000800 */
[----:B0-----:R-:W-:-:S04]  /*1750*/  IMAD R95, R95, 0x14, RZ ;  /* 0x000000145f5f7824 */ /* 0x001fc800078e02ff */
[----:B------:R-:W2:Y:S01]  /*1760*/  @P0 LDG.E.U16 R56, desc[UR8][R60.64] ;  /* 0x000000083c380981 */ /* 0x000ea2000c1e1500 */
[----:B------:R-:W-:Y:S01]  /*1770*/  PRMT R11, RZ, 0x7610, R11 ;  /* 0x00007610ff0b7816 */ /* 0x000fe2000000000b */
[----:B------:R-:W-:Y:S01]  /*1780*/  IMAD.WIDE R96, R99, 0x2, R2 ;  /* 0x0000000263607825 */ /* 0x000fe200078e0202 */
[----:B------:R-:W-:Y:S02]  /*1790*/  PRMT R8, RZ, 0x7610, R8 ;  /* 0x00007610ff087816 */ /* 0x000fe40000000008 */
[----:B------:R-:W-:Y:S01]  /*17a0*/  ISETP.GT.AND P0, PT, R0, 0x16, PT ;  /* 0x000000160000780c */ /* 0x000fe20003f04270 */
[----:B------:R-:W-:-:S04]  /*17b0*/  IMAD.WIDE R94, R95, 0x2, R2 ;  /* 0x000000025f5e7825 */ /* 0x000fc800078e0202 */
[----:B------:R-:W-:Y:S01]  /*17c0*/  IMAD R63, R63, 0x16, RZ ;  /* 0x000000163f3f7824 */ /* 0x000fe200078e02ff */
[----:B------:R0:W2:Y:S01]  /*17d0*/  @P3 LDG.E.U16 R11, desc[UR8][R94.64] ;  /* 0x000000085e0b3981 */ /* 0x0000a2000c1e1500 */
[----:B------:R-:W-:Y:S01]  /*17e0*/  ISETP.GT.AND P2, PT, R0, 0x13, PT ;  /* 0x000000130000780c */ /* 0x000fe20003f44270 */
[----:B------:R-:W3:Y:S02]  /*17f0*/  LDC R99, c[0x0][0x3a8] ;  /* 0x0000ea00ff637b82 */ /* 0x000ee40000000800 */
[----:B------:R0:W2:Y:S01]  /*1800*/  @P4 LDG.E.U16 R8, desc[UR8][R96.64] ;  /* 0x0000000860084981 */ /* 0x0000a2000c1e1500 */
[----:B------:R-:W-:-:S05]  /*1810*/  IMAD.WIDE R62, R63, 0x2, R2 ;  /* 0x000000023f3e7825 */ /* 0x000fca00078e0202 */
[----:B0-----:R-:W0:Y:S01]  /*1820*/  LDC R95, c[0x0][0x3a8] ;  /* 0x0000ea00ff5f7b82 */ /* 0x001e220000000800 */
[----:B------:R-:W-:Y:S01]  /*1830*/  PRMT R96, RZ, 0x7610, R96 ;  /* 0x00007610ff607816 */ /* 0x000fe20000000060 */
[----:B-1----:R-:W-:-:S05]  /*1840*/  IMAD R93, R93, 0x13, RZ ;  /* 0x000000135d5d7824 */ /* 0x002fca00078e02ff */
[----:B------:R1:W2:Y:S01]  /*1850*/  @P0 LDG.E.U16 R96, desc[UR8][R62.64] ;  /* 0x000000083e600981 */ /* 0x0002a2000c1e1500 */
[----:B------:R-:W-:Y:S01]  /*1860*/  PRMT R14, RZ, 0x7610, R14 ;  /* 0x00007610ff0e7816 */ /* 0x000fe2000000000e */
[----:B------:R-:W-:-:S05]  /*1870*/  IMAD.WIDE R92, R93, 0x2, R2 ;  /* 0x000000025d5c7825 */ /* 0x000fca00078e0202 */
[----:B------:R0:W2:Y:S01]  /*1880*/  @P2 LDG.E.U16 R14, desc[UR8][R92.64] ;  /* 0x000000085c0e2981 */ /* 0x0000a2000c1e1500 */
[----:B-1----:R-:W1:Y:S01]  /*1890*/  LDC R63, c[0x0][0x3a8] ;  /* 0x0000ea00ff3f7b82 */ /* 0x002e620000000800 */
[C---:B------:R-:W-:Y:S01]  /*18a0*/  ISETP.GT.AND P2, PT, R0.reuse, 0x18, PT ;  /* 0x000000180000780c */ /* 0x040fe20003f44270 */
[----:B0-----:R-:W-:Y:S01]  /*18b0*/  IMAD R95, R95, 0x18, RZ ;  /* 0x000000185f5f7824 */ /* 0x001fe200078e02ff */
[----:B------:R-:W-:Y:S02]  /*18c0*/  ISETP.GT.AND P3, PT, R0, 0x19, PT ;  /* 0x000000190000780c */ /* 0x000fe40003f64270 */
[----:B------:R-:W-:-:S03]  /*18d0*/  PRMT R60, RZ, 0x7610, R60 ;  /* 0x00007610ff3c7816 */ /* 0x000fc6000000003c */
[----:B------:R-:W0:Y:S01]  /*18e0*/  LDC R93, c[0x0][0x3a8] ;  /* 0x0000ea00ff5d7b82 */ /* 0x000e220000000800 */
[----:B------:R-:W-:-:S05]  /*18f0*/  IMAD.WIDE R94, R95, 0x2, R2 ;  /* 0x000000025f5e7825 */ /* 0x000fca00078e0202 */
[----:B------:R1:W2:Y:S02]  /*1900*/  @P2 LDG.E.U16 R60, desc[UR8][R94.64] ;  /* 0x000000085e3c2981 */ /* 0x0002a4000c1e1500 */
[----:B-1----:R-:W-:Y:S01]  /*1910*/  IMAD R63, R63, 0x19, RZ ;  /* 0x000000193f3f7824 */ /* 0x002fe200078e02ff */
[----:B------:R-:W-:-:S03]  /*1920*/  PRMT R94, RZ, 0x7610, R94 ;  /* 0x00007610ff5e7816 */ /* 0x000fc6000000005e */
[----:B------:R-:W-:-:S05]  /*1930*/  IMAD.WIDE R62, R63, 0x2, R2 ;  /* 0x000000023f3e7825 */ /* 0x000fca00078e0202 */
[----:B------:R1:W2:Y:S01]  /*1940*/  @P3 LDG.E.U16 R94, desc[UR8][R62.64] ;  /* 0x000000083e5e3981 */ /* 0x0002a2000c1e1500 */
[----:B------:R-:W-:Y:S01]  /*1950*/  ISETP.GT.AND P1, PT, R0, 0x17, PT ;  /* 0x000000170000780c */ /* 0x000fe20003f24270 */
[----:B-1----:R-:W1:Y:S01]  /*1960*/  LDC R63, c[0x0][0x3a8] ;  /* 0x0000ea00ff3f7b82 */ /* 0x002e620000000800 */
[----:B0-----:R-:W-:Y:S01]  /*1970*/  IMAD R93, R93, 0x17, RZ ;  /* 0x000000175d5d7824 */ /* 0x001fe200078e02ff */
[----:B------:R-:W-:-:S03]  /*1980*/  PRMT R61, RZ, 0x7610, R61 ;  /* 0x00007610ff3d7816 */ /* 0x000fc6000000003d */
[----:B------:R-:W-:-:S07]  /*1990*/  IMAD.WIDE R92, R93, 0x2, R2 ;  /* 0x000000025d5c7825 */ /* 0x000fce00078e0202 */
[----:B------:R0:W2:Y:S01]  /*19a0*/  @P1 LDG.E.U16 R61, desc[UR8][R92.64] ;  /* 0x000000085c3d1981 */ /* 0x0000a2000c1e1500 */
[----:B------:R-:W-:Y:S02]  /*19b0*/  ISETP.GT.AND P1, PT, R0, 0x1b, PT ;  /* 0x0000001b0000780c */ /* 0x000fe40003f24270 */
[----:B------:R-:W-:Y:S01]  /*19c0*/  PRMT R98, RZ, 0x7610, R98 ;  /* 0x00007610ff627816 */ /* 0x000fe20000000062 */
[----:B0-----:R-:W0:Y:S01]  /*19d0*/  LDC R93, c[0x0][0x3a8] ;  /* 0x0000ea00ff5d7b82 */ /* 0x001e220000000800 */
[----:B-1----:R-:W-:-:S04]  /*19e0*/  IMAD R63, R63, 0x1b, RZ ;  /* 0x0000001b3f3f7824 */ /* 0x002fc800078e02ff */
[----:B------:R-:W-:-:S05]  /*19f0*/  IMAD.WIDE R62, R63, 0x2, R2 ;  /* 0x000000023f3e7825 */ /* 0x000fca00078e0202 */
[----:B------:R1:W2:Y:S01]  /*1a00*/  @P1 LDG.E.U16 R98, desc[UR8][R62.64] ;  /* 0x000000083e621981 */ /* 0x0002a2000c1e1500 */
[C---:B------:R-:W-:Y:S01]  /*1a10*/  ISETP.GT.AND P4, PT, R0.reuse, 0x1a, PT ;  /* 0x0000001a0000780c */ /* 0x040fe20003f84270 */
[----:B-1----:R-:W1:Y:S01]  /*1a20*/  LDC R63, c[0x0][0x3a8] ;  /* 0x0000ea00ff3f7b82 */ /* 0x002e620000000800 */
[----:B0-----:R-:W-:Y:S01]  /*1a30*/  IMAD R93, R93, 0x1a, RZ ;  /* 0x0000001a5d5d7824 */ /* 0x001fe200078e02ff */
[C---:B------:R-:W-:Y:S02]  /*1a40*/  ISETP.GT.AND P0, PT, R0.reuse, 0x1, PT ;  /* 0x000000010000780c */ /* 0x040fe40003f04270 */
[----:B------:R-:W-:Y:S01]  /*1a50*/  PRMT R95, RZ, 0x7610, R95 ;  /* 0x00007610ff5f7816 */ /* 0x000fe2000000005f */
[----:B------:R-:W-:Y:S01]  /*1a60*/  IMAD.WIDE R92, R93, 0x2, R2 ;  /* 0x000000025d5c7825 */ /* 0x000fe200078e0202 */
[----:B------:R-:W-:Y:S02]  /*1a70*/  ISETP.GT.AND P2, PT, R0, 0x1c, PT ;  /* 0x0000001c0000780c */ /* 0x000fe40003f44270 */
[----:B------:R-:W-:-:S04]  /*1a80*/  PRMT R97, RZ, 0x7610, R97 ;  /* 0x00007610ff617816 */ /* 0x000fc80000000061 */
[----:B------:R3:W2:Y:S02]  /*1a90*/  @P4 LDG.E.U16 R95, desc[UR8][R92.64] ;  /* 0x000000085c5f4981 */ /* 0x0006a4000c1e1500 */
[----:B---3--:R-:W-:-:S04]  /*1aa0*/  IMAD.WIDE R92, R99, 0x2, R2 ;  /* 0x00000002635c7825 */ /* 0x008fc800078e0202 */
[----:B-1----:R-:W-:Y:S01]  /*1ab0*/  IMAD R63, R63, 0x1c, RZ ;  /* 0x0000001c3f3f7824 */ /* 0x002fe200078e02ff */
[----:B------:R0:W3:Y:S03]  /*1ac0*/  @P0 LDG.E.U16 R97, desc[UR8][R92.64] ;  /* 0x000000085c610981 */ /* 0x0000e6000c1e1500 */
[----:B------:R-:W-:Y:S01]  /*1ad0*/  IMAD.WIDE R62, R63, 0x2, R2 ;  /* 0x000000023f3e7825 */ /* 0x000fe200078e0202 */
[----:B0-----:R-:W-:-:S06]  /*1ae0*/  PRMT R92, RZ, 0x7610, R92 ;  /* 0x00007610ff5c7816 */ /* 0x001fcc000000005c */
[----:B------:R0:W3:Y:S02]  /*1af0*/  @P2 LDG.E.U16 R92, desc[UR8][R62.64] ;  /* 0x000000083e5c2981 */ /* 0x0000e4000c1e1500 */
[----:B0-----:R-:W0:Y:S01]  /*1b00*/  LDC R63, c[0x0][0x3a8] ;  /* 0x0000ea00ff3f7b82 */ /* 0x001e220000000800 */
[----:B------:R-:W-:Y:S02]  /*1b10*/  ISETP.GT.AND P0, PT, R0, 0x1d, PT ;  /* 0x0000001d0000780c */ /* 0x000fe40003f04270 */
[----:B------:R-:W-:Y:S01]  /*1b20*/  PRMT R93, RZ, 0x7610, R93 ;  /* 0x00007610ff5d7816 */ /* 0x000fe2000000005d */
[----:B0-----:R-:W-:-:S04]  /*1b30*/  IMAD R63, R63, 0x1d, RZ ;  /* 0x0000001d3f3f7824 */ /* 0x001fc800078e02ff */
[----:B------:R-:W-:-:S06]  /*1b40*/  IMAD.WIDE R62, R63, 0x2, R2 ;  /* 0x000000023f3e7825 */ /* 0x000fcc00078e0202 */
[----:B------:R0:W3:Y:S02]  /*1b50*/  @P0 LDG.E.U16 R93, desc[UR8][R62.64] ;  /* 0x000000083e5d0981 */ /* 0x0000e4000c1e1500 */
[----:B0-----:R-:W0:Y:S01]  /*1b60*/  LDC R63, c[0x0][0x3a8] ;  /* 0x0000ea00ff3f7b82 */ /* 0x001e220000000800 */
[----:B------:R-:W-:Y:S02]  /*1b70*/  ISETP.GT.AND P1, PT, R0, 0x1e, PT ;  /* 0x0000001e0000780c */ /* 0x000fe40003f24270 */
[----:B------:R-:W-:Y:S01]  /*1b80*/  PRMT R99, RZ, 0x7610, R99 ;  /* 0x00007610ff637816 */ /* 0x000fe20000000063 */
[----:B0-----:R-:W-:-:S04]  /*1b90*/  IMAD R63, R63, 0x1e, RZ ;  /* 0x0000001e3f3f7824 */ /* 0x001fc800078e02ff */
[----:B------:R-:W-:-:S06]  /*1ba0*/  IMAD.WIDE R62, R63, 0x2, R2 ;  /* 0x000000023f3e7825 */ /* 0x000fcc00078e0202 */
[----:B------:R0:W3:Y:S02]  /*1bb0*/  @P1 LDG.E.U16 R99, desc[UR8][R62.64] ;  /* 0x000000083e631981 */ /* 0x0000e4000c1e1500 */
[----:B0-----:R-:W0:Y:S01]  /*1bc0*/  S2R R62, SR_TID.X ;  /* 0x00000000003e7919 */ /* 0x001e220000002100 */
[----:B------:R-:W1:Y:S01]  /*1bd0*/  LDC R63, c[0x0][0x3a8] ;  /* 0x0000ea00ff3f7b82 */ /* 0x000e620000000800 */
[C---:B------:R-:W-:Y:S02]  /*1be0*/  ISETP.GT.AND P0, PT, R0.reuse, RZ, PT ;  /* 0x000000ff0000720c */ /* 0x040fe40003f04270 */
[----:B------:R-:W-:Y:S02]  /*1bf0*/  ISETP.GT.AND P2, PT, R0, 0x1f, PT ;  /* 0x0000001f0000780c */ /* 0x000fe40003f44270 */
[----:B------:R-:W-:Y:S02]  /*1c00*/  PRMT R100, RZ, 0x7610, R100 ;  /* 0x00007610ff647816 */ /* 0x000fe40000000064 */
[----:B------:R-:W-:-:S07]  /*1c10*/  PRMT R101, RZ, 0x7610, R101 ;  /* 0x00007610ff657816 */ /* 0x000fce0000000065 */
[----:B------:R-:W3:Y:S01]  /*1c20*/  @P0 LDG.E.U16 R100, desc[UR8][R2.64] ;  /* 0x0000000802640981 */ /* 0x000ee2000c1e1500 */
[----:B-1----:R-:W-:Y:S01]  /*1c30*/  IMAD R63, R63, 0x1f, RZ ;  /* 0x0000001f3f3f7824 */ /* 0x002fe200078e02ff */
[----:B0-----:R-:W-:-:S04]  /*1c40*/  LOP3.LUT R62, R62, 0x1f, RZ, 0xc0, !PT ;  /* 0x0000001f3e3e7812 */ /* 0x001fc800078ec0ff */
[----:B------:R-:W-:Y:S01]  /*1c50*/  ISETP.GE.AND P1, PT, R62, R0, PT ;  /* 0x000000003e00720c */ /* 0x000fe20003f26270 */
[----:B------:R-:W-:-:S05]  /*1c60*/  IMAD.WIDE R62, R63, 0x2, R2 ;  /* 0x000000023f3e7825 */ /* 0x000fca00078e0202 */
[----:B------:R0:W4:Y:S01]  /*1c70*/  @P2 LDG.E.U16 R101, desc[UR8][R62.64] ;  /* 0x000000083e652981 */ /* 0x000122000c1e1500 */
[----:B------:R-:W-:Y:S01]  /*1c80*/  BAR.SYNC.DEFER_BLOCKING 0x0 ;  /* 0x0000000000007b1d */ /* 0x000fe20000010000 */
[----:B------:R-:W-:-:S04]  /*1c90*/  LOP3.LUT R105, R105, R104, RZ, 0x3c, !PT ;  /* 0x0000006869697212 */ /* 0x000fc800078e3cff */
[----:B------:R-:W-:-:S04]  /*1ca0*/  LOP3.LUT R104, R105, R104, RZ, 0x3c, !PT ;  /* 0x0000006869687212 */ /* 0x000fc800078e3cff */
[----:B------:R-:W-:Y:S02]  /*1cb0*/  LOP3.LUT R105, R105, R104, RZ, 0x3c, !PT ;  /* 0x0000006869697212 */ /* 0x000fe400078e3cff */
[----:B------:R-:W-:Y:S01]  /*1cc0*/  PRMT R102, RZ, 0x7610, R102 ;  /* 0x00007610ff667816 */ /* 0x000fe20000000066 */
[----:B0-----:R-:W-:Y:S01]  /*1cd0*/  IMAD.WIDE R62, R110, 0x2, R104 ;  /* 0x000000026e3e7825 */ /* 0x001fe200078e0268 */
[----:B------:R-:W-:Y:S02]  /*1ce0*/  PRMT R103, RZ, 0x7610, R103 ;  /* 0x00007610ff677816 */ /* 0x000fe40000000067 */
[----:B------:R-:W-:Y:S02]  /*1cf0*/  PRMT R123, RZ, 0x7610, R123 ;  /* 0x00007610ff7b7816 */ /* 0x000fe4000000007b */
[----:B------:R0:W4:Y:S02]  /*1d00*/  @!P1 LDG.E.U16 R102, desc[UR8][R62.64] ;  /* 0x000000083e669981 */ /* 0x000124000c1e1500 */
[----:B0-----:R-:W-:-:S05]  /*1d10*/  IMAD.WIDE R62, R111, 0x2, R104 ;  /* 0x000000026f3e7825 */ /* 0x001fca00078e0268 */
[----:B------:R0:W4:Y:S01]  /*1d20*/  @!P1 LDG.E.U16 R103, desc[UR8][R62.64] ;  /* 0x000000083e679981 */ /* 0x000122000c1e1500 */
[----:B------:R-:W-:Y:S01]  /*1d30*/  PRMT R125, RZ, 0x7610, R125 ;  /* 0x00007610ff7d7816 */ /* 0x000fe2000000007d */
[----:B0-----:R-:W-:-:S05]  /*1d40*/  IMAD.WIDE R62, R112, 0x2, R104 ;  /* 0x00000002703e7825 */ /* 0x001fca00078e0268 */
[----:B------:R0:W4:Y:S02]  /*1d50*/  @!P1 LDG.E.U16 R123, desc[UR8][R62.64] ;  /* 0x000000083e7b9981 */ /* 0x000124000c1e1500 */
[----:B0-----:R-:W-:-:S05]  /*1d60*/  IMAD.WIDE R62, R113, 0x2, R104 ;  /* 0x00000002713e7825 */ /* 0x001fca00078e0268 */
[----:B------:R-:W4:Y:S04]  /*1d70*/  @!P1 LDG.E.U16 R125, desc[UR8][R62.64] ;  /* 0x000000083e7d9981 */ /* 0x000f28000c1e1500 */
[----:B--2---:R-:W-:Y:S04]  /*1d80*/  STS.U16 [R107+UR5+0x2000], R59 ;  /* 0x0020003b6b007988 */ /* 0x004fe80008000405 */
[----:B------:R-:W-:Y:S04]  /*1d90*/  STS.U16 [R107+UR5+0x4000], R58 ;  /* 0x0040003a6b007988 */ /* 0x000fe80008000405 */
[----:B------:R-:W-:Y:S01]  /*1da0*/  STS.U16 [R107+UR5+0x6000], R60 ;  /* 0x0060003c6b007988 */ /* 0x000fe20008000405 */
[----:B------:R-:W-:-:S04]  /*1db0*/  UIADD3 UR6, UPT, UPT, UR6, -0x1, URZ ;  /* 0xffffffff06067890 */ /* 0x000fc8000fffe0ff */
[----:B------:R-:W-:Y:S01]  /*1dc0*/  UISETP.NE.U32.AND UP0, UPT, UR6, URZ, UPT ;  /* 0x000000ff0600728c */ /* 0x000fe2000bf05070 */
[----:B------:R-:W-:Y:S01]  /*1dd0*/  VIADD R0, R0, 0xffffffe0 ;  /* 0xffffffe000007836 */ /* 0x000fe20000000000 */
[----:B---3--:R-:W-:Y:S04]  /*1de0*/  STS.U16 [R107+UR5], R100 ;  /* 0x000000646b007988 */ /* 0x008fe80008000405 */
[----:B------:R-:W-:Y:S04]  /*1df0*/  STS.U16 [R124+UR5+0x400], R97 ;  /* 0x000400617c007988 */ /* 0x000fe80008000405 */
[----:B------:R-:W-:Y:S04]  /*1e00*/  STS.U16 [R124+UR5+0x2400], R57 ;  /* 0x002400397c007988 */ /* 0x000fe80008000405 */
[----:B------:R-:W-:Y:S04]  /*1e10*/  STS.U16 [R124+UR5+0x4400], R56 ;  /* 0x004400387c007988 */ /* 0x000fe80008000405 */
[----:B------:R-:W-:Y:S04]  /*1e20*/  STS.U16 [R124+UR5+0x6400], R94 ;  /* 0x0064005e7c007988 */ /* 0x000fe80008000405 */
[----:B------:R-:W-:Y:S04]  /*1e30*/  STS.U16 [R122+UR5+0x800], R19 ;  /* 0x000800137a007988 */ /* 0x000fe80008000405 */
[----:B-----5:R-:W-:Y:S04]  /*1e40*/  STS.U16 [R122+UR5+0x2800], R18 ;  /* 0x002800127a007988 */ /* 0x020fe80008000405 */
[----:B------:R-:W-:Y:S04]  /*1e50*/  STS.U16 [R122+UR5+0x4800], R17 ;  /* 0x004800117a007988 */ /* 0x000fe80008000405 */
[----:B------:R-:W-:Y:S04]  /*1e60*/  STS.U16 [R122+UR5+0x6800], R95 ;  /* 0x0068005f7a007988 */ /* 0x000fe80008000405 */
[----:B----4-:R-:W-:Y:S04]  /*1e70*/  STS.U16 [R121+UR5+0xc00], R16 ;  /* 0x000c001079007988 */ /* 0x010fe80008000405 */
[----:B------:R-:W-:Y:S04]  /*1e80*/  STS.U16 [R121+UR5+0x2c00], R15 ;  /* 0x002c000f79007988 */ /* 0x000fe80008000405 */
        /* <DEDUP_REMOVED lines=21> */
[----:B------:R0:W-:Y:S01]  /*1fe0*/  STS.U16 [R114+UR5+0x8c00], R125 ;  /* 0x008c007d72007988 */ /* 0x0001e20008000405 */
[----:B------:R-:W-:Y:S08]  /*1ff0*/  BAR.SYNC.DEFER_BLOCKING 0x0 ;  /* 0x0000000000007b1d */ /* 0x000ff00000010000 */
[----:B0-----:R-:W0:Y:S08]  /*2000*/  LDC R125, c[0x0][0x3ac] ;  /* 0x0000eb00ff7d7b82 */ /* 0x001e300000000800 */
[----:B------:R-:W1:Y:S01]  /*2010*/  LDC R123, c[0x0][0x3a8] ;  /* 0x0000ea00ff7b7b82 */ /* 0x000e620000000800 */
[----:B------:R-:W-:Y:S04]  /*2020*/  LDSM.16.MT88.4 R96, [R106] ;  /* 0x000000006a60783b */ /* 0x000fe80000004200 */
[----:B------:R-:W2:Y:S04]  /*2030*/  LDSM.16.M88.4 R8, [R109+0x8800] ;  /* 0x008800006d08783b */ /* 0x000ea80000000200 */
[----:B------:R-:W3:Y:S04]  /*2040*/  LDSM.16.M88.4 R16, [R109+0x8000] ;  /* 0x008000006d10783b */ /* 0x000ee80000000200 */
[----:B------:R-:W4:Y:S04]  /*2050*/  LDSM.16.M88.4 R12, [R109+0x8400] ;  /* 0x008400006d0c783b */ /* 0x000f280000000200 */
[----:B------:R-:W5:Y:S04]  /*2060*/  LDSM.16.M88.4 R4, [R109+0x8c00] ;  /* 0x008c00006d04783b */ /* 0x000f680000000200 */
[----:B------:R-:W0:Y:S04]  /*2070*/  LDSM.16.MT88.4 R60, [R106+0x100] ;  /* 0x000100006a3c783b */ /* 0x000e280000004200 */
[----:B------:R-:W0:Y:S04]  /*2080*/  LDSM.16.MT88.4 R56, [R106+0x200] ;  /* 0x000200006a38783b */ /* 0x000e280000004200 */
[----:B------:R-:W-:Y:S01]  /*2090*/  LDSM.16.MT88.4 R92, [R106+0x4100] ;  /* 0x004100006a5c783b */ /* 0x000fe20000004200 */
[C---:B--2---:R-:W-:Y:S03]  /*20a0*/  HMMA.16816.F32.BF16 R100, R96.reuse, R8, R40 ;  /* 0x000000086064723c */ /* 0x044fe60000041828 */
[----:B------:R-:W2:Y:S05]  /*20b0*/  LDSM.16.MT88.4 R40, [R106+0x300] ;  /* 0x000300006a28783b */ /* 0x000eaa0000004200 */
[C---:B---3--:R-:W-:Y:S08]  /*20c0*/  HMMA.16816.F32.BF16 R48, R96.reuse, R16, R48 ;  /* 0x000000106030723c */ /* 0x048ff00000041830 */
[C---:B----4-:R-:W-:Y:S08]  /*20d0*/  HMMA.16816.F32.BF16 R44, R96.reuse, R12, R44 ;  /* 0x0000000c602c723c */ /* 0x050ff0000004182c */
[----:B-----5:R-:W-:Y:S01]  /*20e0*/  HMMA.16816.F32.BF16 R96, R96, R4, R36 ;  /* 0x000000046060723c */ /* 0x020fe20000041824 */
[----:B------:R-:W3:Y:S07]  /*20f0*/  LDSM.16.MT88.4 R36, [R106+0x4000] ;  /* 0x004000006a24783b */ /* 0x000eee0000004200 */
[C---:B0-----:R-:W-:Y:S08]  /*2100*/  HMMA.16816.F32.BF16 R32, R60.reuse, R16, R32 ;  /* 0x000000103c20723c */ /* 0x041ff00000041820 */
[C---:B------:R-:W-:Y:S08]  /*2110*/  HMMA.16816.F32.BF16 R28, R60.reuse, R12, R28 ;  /* 0x0000000c3c1c723c */ /* 0x040ff0000004181c */
[C---:B------:R-:W-:Y:S08]  /*2120*/  HMMA.16816.F32.BF16 R24, R60.reuse, R8, R24 ;  /* 0x000000083c18723c */ /* 0x040ff00000041818 */
[----:B------:R-:W-:Y:S01]  /*2130*/  HMMA.16816.F32.BF16 R20, R60, R4, R20 ;  /* 0x000000043c14723c */ /* 0x000fe20000041814 */
[----:B------:R-:W0:Y:S07]  /*2140*/  LDSM.16.MT88.4 R60, [R106+0x4200] ;  /* 0x004200006a3c783b */ /* 0x000e2e0000004200 */
[C---:B------:R-:W-:Y:S08]  /*2150*/  HMMA.16816.F32.BF16 R72, R56.reuse, R16, R72 ;  /* 0x000000103848723c */ /* 0x040ff00000041848 */
[C---:B------:R-:W-:Y:S08]  /*2160*/  HMMA.16816.F32.BF16 R68, R56.reuse, R12, R68 ;  /* 0x0000000c3844723c */ /* 0x040ff00000041844 */
[C---:B------:R-:W-:Y:S08]  /*2170*/  HMMA.16816.F32.BF16 R64, R56.reuse, R8, R64 ;  /* 0x000000083840723c */ /* 0x040ff00000041840 */
[----:B------:R-:W-:Y:S01]  /*2180*/  HMMA.16816.F32.BF16 R52, R56, R4, R52 ;  /* 0x000000043834723c */ /* 0x000fe20000041834 */
[----:B------:R-:W4:Y:S07]  /*2190*/  LDSM.16.MT88.4 R56, [R106+0x4300] ;  /* 0x004300006a38783b */ /* 0x000f2e0000004200 */
[C---:B--2---:R-:W-:Y:S08]  /*21a0*/  HMMA.16816.F32.BF16 R76, R40.reuse, R16, R76 ;  /* 0x00000010284c723c */ /* 0x044ff0000004184c */
[C---:B------:R-:W-:Y:S08]  /*21b0*/  HMMA.16816.F32.BF16 R80, R40.reuse, R12, R80 ;  /* 0x0000000c2850723c */ /* 0x040ff00000041850 */
[C---:B------:R-:W-:Y:S08]  /*21c0*/  HMMA.16816.F32.BF16 R84, R40.reuse, R8, R84 ;  /* 0x000000082854723c */ /* 0x040ff00000041854 */
[----:B------:R-:W-:Y:S08]  /*21d0*/  HMMA.16816.F32.BF16 R88, R40, R4, R88 ;  /* 0x000000042858723c */ /* 0x000ff00000041858 */
[C---:B---3--:R-:W-:Y:S08]  /*21e0*/  HMMA.16816.F32.BF16 R48, R36.reuse, R18, R48 ;  /* 0x000000122430723c */ /* 0x048ff00000041830 */
[C---:B------:R-:W-:Y:S08]  /*21f0*/  HMMA.16816.F32.BF16 R44, R36.reuse, R14, R44 ;  /* 0x0000000e242c723c */ /* 0x040ff0000004182c */
[C---:B------:R-:W-:Y:S08]  /*2200*/  HMMA.16816.F32.BF16 R40, R36.reuse, R10, R100 ;  /* 0x0000000a2428723c */ /* 0x040ff00000041864 */
[----:B------:R-:W-:Y:S08]  /*2210*/  HMMA.16816.F32.BF16 R36, R36, R6, R96 ;  /* 0x000000062424723c */ /* 0x000ff00000041860 */
[C---:B------:R-:W-:Y:S08]  /*2220*/  HMMA.16816.F32.BF16 R32, R92.reuse, R18, R32 ;  /* 0x000000125c20723c */ /* 0x040ff00000041820 */
[C---:B------:R-:W-:Y:S08]  /*2230*/  HMMA.16816.F32.BF16 R28, R92.reuse, R14, R28 ;  /* 0x0000000e5c1c723c */ /* 0x040ff0000004181c */
[C---:B------:R-:W-:Y:S08]  /*2240*/  HMMA.16816.F32.BF16 R24, R92.reuse, R10, R24 ;  /* 0x0000000a5c18723c */ /* 0x040ff00000041818 */
[----:B------:R-:W-:Y:S08]  /*2250*/  HMMA.16816.F32.BF16 R20, R92, R6, R20 ;  /* 0x000000065c14723c */ /* 0x000ff00000041814 */
[C---:B0-----:R-:W-:Y:S08]  /*2260*/  HMMA.16816.F32.BF16 R72, R60.reuse, R18, R72 ;  /* 0x000000123c48723c */ /* 0x041ff00000041848 */
[C---:B------:R-:W-:Y:S08]  /*2270*/  HMMA.16816.F32.BF16 R68, R60.reuse, R14, R68 ;  /* 0x0000000e3c44723c */ /* 0x040ff00000041844 */
[C---:B------:R-:W-:Y:S08]  /*2280*/  HMMA.16816.F32.BF16 R64, R60.reuse, R10, R64 ;  /* 0x0000000a3c40723c */ /* 0x040ff00000041840 */
[----:B------:R-:W-:Y:S08]  /*2290*/  HMMA.16816.F32.BF16 R52, R60, R6, R52 ;  /* 0x000000063c34723c */ /* 0x000ff00000041834 */
[C---:B----4-:R-:W-:Y:S08]  /*22a0*/  HMMA.16816.F32.BF16 R76, R56.reuse, R18, R76 ;  /* 0x00000012384c723c */ /* 0x050ff0000004184c */
[C---:B------:R-:W-:Y:S08]  /*22b0*/  HMMA.16816.F32.BF16 R80, R56.reuse, R14, R80 ;  /* 0x0000000e3850723c */ /* 0x040ff00000041850 */
[C---:B------:R-:W-:Y:S08]  /*22c0*/  HMMA.16816.F32.BF16 R84, R56.reuse, R10, R84 ;  /* 0x0000000a3854723c */ /* 0x040ff00000041854 */
[----:B------:R-:W-:Y:S01]  /*22d0*/  HMMA.16816.F32.BF16 R88, R56, R6, R88 ;  /* 0x000000063858723c */ /* 0x000fe20000041858 */
[----:B------:R-:W-:-:S02]  /*22e0*/  IMAD.SHL.U32 R125, R125, 0x20, RZ ;  /* 0x000000207d7d7824 */ /* 0x000fc400078e00ff */
[----:B-1----:R-:W-:Y:S02]  /*22f0*/  IMAD.SHL.U32 R123, R123, 0x20, RZ ;  /* 0x000000207b7b7824 */ /* 0x002fe400078e00ff */
[----:B------:R-:W-:-:S04]  /*2300*/  IMAD.WIDE R4, R125, 0x2, R104 ;  /* 0x000000027d047825 */ /* 0x000fc800078e0268 */
[----:B------:R-:W-:-:S04]  /*2310*/  IMAD.WIDE R2, R123, 0x2, R2 ;  /* 0x000000027b027825 */ /* 0x000fc800078e0202 */
[----:B------:R-:W-:Y:S02]  /*2320*/  IMAD.MOV.U32 R105, RZ, RZ, R4 ;  /* 0x000000ffff697224 */ /* 0x000fe400078e0004 */
[----:B------:R-:W-:Y:S01]  /*2330*/  IMAD.MOV.U32 R104, RZ, RZ, R5 ;  /* 0x000000ffff687224 */ /* 0x000fe200078e0005 */
[----:B------:R-:W-:Y:S06]  /*2340*/  BRA.U UP0, `(.L_x_2) ;  /* 0xffffffed00507547 */ /* 0x000fec000b83ffff */
[----:B------:R-:W-:Y:S02]  /*2350*/  F2FP.BF16.F32.PACK_AB R23, R23, R22 ;  /* 0x000000161717723e */ /* 0x000fe400000010ff */
[----:B------:R-:W-:Y:S02]  /*2360*/  F2FP.BF16.F32.PACK_AB R91, R91, R90 ;  /* 0x0000005a5b5b723e */ /* 0x000fe400000010ff */
[----:B------:R-:W-:Y:S02]  /*2370*/  F2FP.BF16.F32.PACK_AB R22, R21, R20 ;  /* 0x000000141516723e */ /* 0x000fe400000010ff */
[----:B------:R-:W-:Y:S02]  /*2380*/  F2FP.BF16.F32.PACK_AB R87, R87, R86 ;  /* 0x000000565757723e */ /* 0x000fe400000010ff */
[----:B------:R-:W-:Y:S02]  /*2390*/  F2FP.BF16.F32.PACK_AB R83, R83, R82 ;  /* 0x000000525353723e */ /* 0x000fe400000010ff */
[----:B------:R-:W-:-:S02]  /*23a0*/  F2FP.BF16.F32.PACK_AB R79, R79, R78 ;  /* 0x0000004e4f4f723e */ /* 0x000fc400000010ff */
        /* <DEDUP_REMOVED lines=25> */
[----:B------:R-:W-:-:S07]  /*2540*/  F2FP.BF16.F32.PACK_AB R32, R49, R48 ;  /* 0x000000303120723e */ /* 0x000fce00000010ff */
.L_x_1:
[----:B------:R-:W0:Y:S01]  /*2550*/  S2R R4, SR_TID.X ;  /* 0x0000000000047919 */ /* 0x000e220000002100 */
[----:B------:R-:W1:Y:S01]  /*2560*/  S2UR UR5, SR_CgaCtaId ;  /* 0x00000000000579c3 */ /* 0x000e620000008800 */
[----:B------:R-:W-:Y:S01]  /*2570*/  UMOV UR4, 0x400 ;  /* 0x0000040000047882 */ /* 0x000fe20000000000 */
[----:B------:R-:W-:-:S06]  /*2580*/  LOP3.LUT R116, R116, 0xf0, RZ, 0xc0, !PT ;  /* 0x000000f074747812 */ /* 0x000fcc00078ec0ff */
[----:B------:R-:W-:Y:S06]  /*2590*/  BAR.SYNC.DEFER_BLOCKING 0x0 ;  /* 0x0000000000007b1d */ /* 0x000fec0000010000 */
[----:B------:R-:W2:Y:S01]  /*25a0*/  LDCU.64 UR12, c[0x0][0x398] ;  /* 0x00007300ff0c77ac */ /* 0x000ea20008000a00 */
[----:B------:R-:W3:Y:S01]  /*25b0*/  LDCU UR10, c[0x0][0x3b8] ;  /* 0x00007700ff0a77ac */ /* 0x000ee20008000800 */
[----:B------:R-:W4:Y:S01]  /*25c0*/  LDCU.64 UR6, c[0x0][0x390] ;  /* 0x00007200ff0677ac */ /* 0x000f220008000a00 */
[----:B-1----:R-:W-:Y:S01]  /*25d0*/  ULEA UR4, UR5, UR4, 0x18 ;  /* 0x0000000405047291 */ /* 0x002fe2000f8ec0ff */
[----:B------:R-:W1:Y:S01]  /*25e0*/  LDCU UR5, c[0x0][0x3b4] ;  /* 0x00007680ff0577ac */ /* 0x000e620008000800 */
[----:B--2---:R-:W-:Y:S01]  /*25f0*/  ISETP.GE.AND P0, PT, R115, UR12, PT ;  /* 0x0000000c73007c0c */ /* 0x004fe2000bf06270 */
[----:B0-----:R-:W-:-:S02]  /*2600*/  IMAD.SHL.U32 R0, R4, 0x80, RZ ;  /* 0x0000008004007824 */ /* 0x001fc400078e00ff */
[----:B------:R-:W-:Y:S02]  /*2610*/  IMAD.SHL.U32 R3, R4, 0x100, RZ ;  /* 0x0000010004037824 */ /* 0x000fe400078e00ff */
[----:B---3--:R-:W-:Y:S01]  /*2620*/  IMAD R24, R108, UR10, RZ ;  /* 0x0000000a6c187c24 */ /* 0x008fe2000f8e02ff */
[----:B------:R-:W-:Y:S01]  /*2630*/  LOP3.LUT R2, R0, 0x800, RZ, 0xc0, !PT ;  /* 0x0000080000027812 */ /* 0x000fe200078ec0ff */
[----:B------:R-:W-:Y:S01]  /*2640*/  IMAD.SHL.U32 R0, R4, 0x4, RZ ;  /* 0x0000000404007824 */ /* 0x000fe200078e00ff */
[----:B------:R-:W-:-:S04]  /*2650*/  LOP3.LUT R3, R3, 0x2000, RZ, 0xc0, !PT ;  /* 0x0000200003037812 */ /* 0x000fc800078ec0ff */
[----:B------:R-:W-:Y:S02]  /*2660*/  IADD3 R2, PT, PT, R3, UR4, R2 ;  /* 0x0000000403027c10 */ /* 0x000fe4000fffe002 */
[----:B------:R-:W-:Y:S01]  /*2670*/  LOP3.LUT R3, R0, 0x700, RZ, 0xc0, !PT ;  /* 0x0000070000037812 */ /* 0x000fe200078ec0ff */
[C---:B------:R-:W-:Y:S02]  /*2680*/  VIADD R0, R108.reuse, 0x1 ;  /* 0x000000016c007836 */ /* 0x040fe40000000000 */
[----:B-1----:R-:W-:Y:S01]  /*2690*/  IMAD R115, R115, UR5, RZ ;  /* 0x0000000573737c24 */ /* 0x002fe2000f8e02ff */
[----:B------:R-:W-:Y:S01]  /*26a0*/  IADD3 R116, PT, PT, R3, R2, R116 ;  /* 0x0000000203747210 */ /* 0x000fe20007ffe074 */
[----:B------:R-:W-:Y:S01]  /*26b0*/  VIADD R3, R108, 0x3 ;  /* 0x000000036c037836 */ /* 0x000fe20000000000 */
[----:B------:R-:W-:Y:S01]  /*26c0*/  LOP3.LUT R2, R4, 0x1ff, RZ, 0xc0, !PT ;  /* 0x000001ff04027812 */ /* 0x000fe200078ec0ff */
[----:B------:R-:W-:Y:S01]  /*26d0*/  VIADD R4, R108, 0x2 ;  /* 0x000000026c047836 */ /* 0x000fe20000000000 */
[----:B------:R-:W-:Y:S01]  /*26e0*/  ISETP.LT.AND P2, PT, R0, UR13, !P0 ;  /* 0x0000000d00007c0c */ /* 0x000fe2000c741270 */
[----:B------:R0:W-:Y:S01]  /*26f0*/  STSM.16.M88.4 [R116], R32 ;  /* 0x0000002074007844 */ /* 0x0001e20000000200 */
[----:B------:R-:W-:Y:S01]  /*2700*/  LEA R2, R2, UR4, 0x4 ;  /* 0x0000000402027c11 */ /* 0x000fe2000f8e20ff */
[----:B------:R-:W-:Y:S01]  /*2710*/  VIADD R0, R108, 0x4 ;  /* 0x000000046c007836 */ /* 0x000fe20000000000 */
[----:B------:R-:W-:Y:S01]  /*2720*/  ISETP.LT.AND P1, PT, R4, UR13, !P0 ;  /* 0x0000000d04007c0c */ /* 0x000fe2000c721270 */
[----:B------:R-:W-:Y:S01]  /*2730*/  STSM.16.M88.4 [R116+0x1000], R76 ;  /* 0x0010004c74007844 */ /* 0x000fe20000000200 */
[----:B------:R-:W-:Y:S02]  /*2740*/  BAR.SYNC.DEFER_BLOCKING 0x0 ;  /* 0x0000000000007b1d */ /* 0x000fe40000010000 */
[----:B------:R-:W-:-:S02]  /*2750*/  ISETP.LT.AND P4, PT, R0, UR13, !P0 ;  /* 0x0000000d00007c0c */ /* 0x000fc4000c781270 */
[----:B----4-:R-:W-:Y:S02]  /*2760*/  LEA R0, P3, R115, UR6, 0x1 ;  /* 0x0000000673007c11 */ /* 0x010fe4000f8608ff */
[----:B------:R-:W-:Y:S02]  /*2770*/  ISETP.LT.AND P5, PT, R3, UR13, !P0 ;  /* 0x0000000d03007c0c */ /* 0x000fe4000c7a1270 */
[----:B------:R-:W-:Y:S01]  /*2780*/  LEA.HI.X.SX32 R3, R115, UR7, 0x1, P3 ;  /* 0x0000000773037c11 */ /* 0x000fe200098f0eff */
[C---:B0-----:R-:W-:Y:S01]  /*2790*/  VIADD R35, R24.reuse, UR10 ;  /* 0x0000000a18237c36 */ /* 0x041fe20008000000 */
[----:B------:R-:W-:Y:S02]  /*27a0*/  LEA R32, P6, R24, R0, 0x1 ;  /* 0x0000000018207211 */ /* 0x000fe400078c08ff */
[----:B------:R-:W-:Y:S02]  /*27b0*/  ISETP.LT.AND P3, PT, R108, UR13, !P0 ;  /* 0x0000000d6c007c0c */ /* 0x000fe4000c761270 */
[----:B------:R-:W-:-:S02]  /*27c0*/  LEA.HI.X.SX32 R33, R24, R3, 0x1, P6 ;  /* 0x0000000318217211 */ /* 0x000fc400030f0eff */
[CC--:B------:R-:W-:Y:S01]  /*27d0*/  LEA R34, P6, R35.reuse, R0.reuse, 0x1 ;  /* 0x0000000023227211 */ /* 0x0c0fe200078c08ff */
[----:B------:R-:W0:Y:S04]  /*27e0*/  LDS.128 R28, [R2] ;  /* 0x00000000021c7984 */ /* 0x000e280000000c00 */
[----:B------:R-:W1:Y:S01]  /*27f0*/  LDS.128 R4, [R2+0x2000] ;  /* 0x0020000002047984 */ /* 0x000e620000000c00 */
[----:B------:R-:W-:Y:S06]  /*2800*/  BAR.SYNC.DEFER_BLOCKING 0x0 ;  /* 0x0000000000007b1d */ /* 0x000fec0000010000 */
[----:B------:R-:W-:Y:S04]  /*2810*/  STSM.16.M88.4 [R116], R16 ;  /* 0x0000001074007844 */ /* 0x000fe80000000200 */
[----:B------:R-:W-:Y:S01]  /*2820*/  STSM.16.M88.4 [R116+0x1000], R80 ;  /* 0x0010005074007844 */ /* 0x000fe20000000200 */
[----:B------:R-:W-:Y:S06]  /*2830*/  BAR.SYNC.DEFER_BLOCKING 0x0 ;  /* 0x0000000000007b1d */ /* 0x000fec0000010000 */
[----:B------:R-:W2:Y:S04]  /*2840*/  LDS.128 R12, [R2] ;  /* 0x00000000020c7984 */ /* 0x000ea80000000c00 */
[----:B------:R-:W3:Y:S01]  /*2850*/  LDS.128 R8, [R2+0x2000] ;  /* 0x0020000002087984 */ /* 0x000ee20000000c00 */
[----:B------:R-:W-:Y:S06]  /*2860*/  BAR.SYNC.DEFER_BLOCKING 0x0 ;  /* 0x0000000000007b1d */ /* 0x000fec0000010000 */
[----:B------:R4:W-:Y:S04]  /*2870*/  STSM.16.M88.4 [R116], R36 ;  /* 0x0000002474007844 */ /* 0x0009e80000000200 */
[----:B------:R-:W-:Y:S01]  /*2880*/  STSM.16.M88.4 [R116+0x1000], R84 ;  /* 0x0010005474007844 */ /* 0x000fe20000000200 */
[----:B------:R-:W-:Y:S01]  /*2890*/  BAR.SYNC.DEFER_BLOCKING 0x0 ;  /* 0x0000000000007b1d */ /* 0x000fe20000010000 */
[C---:B----4-:R-:W-:Y:S01]  /*28a0*/  VIADD R37, R35.reuse, UR10 ;  /* 0x0000000a23257c36 */ /* 0x050fe20008000000 */
[----:B------:R-:W-:Y:S01]  /*28b0*/  LEA.HI.X.SX32 R35, R35, R3, 0x1, P6 ;  /* 0x0000000323237211 */ /* 0x000fe200030f0eff */
[----:B------:R-:W-:Y:S01]  /*28c0*/  VIADD R36, R108, 0x5 ;  /* 0x000000056c247836 */ /* 0x000fe20000000000 */
[----:B0-----:R-:W-:Y:S01]  /*28d0*/  PRMT R39, R28, 0x7632, R39 ;  /* 0x000076321c277816 */ /* 0x001fe20000000027 */
[C---:B------:R-:W-:Y:S01]  /*28e0*/  VIADD R38, R37.reuse, UR10 ;  /* 0x0000000a25267c36 */ /* 0x040fe20008000000 */
[----:B------:R-:W-:Y:S04]  /*28f0*/  LDS.128 R24, [R2] ;  /* 0x0000000002187984 */ /* 0x000fe80000000c00 */
[----:B------:R-:W0:Y:S01]  /*2900*/  LDS.128 R16, [R2+0x2000] ;  /* 0x0020000002107984 */ /* 0x000e220000000c00 */
[----:B------:R-:W-:Y:S06]  /*2910*/  BAR.SYNC.DEFER_BLOCKING 0x0 ;  /* 0x0000000000007b1d */ /* 0x000fec0000010000 */
[----:B------:R4:W-:Y:S04]  /*2920*/  STSM.16.M88.4 [R116], R20 ;  /* 0x0000001474007844 */ /* 0x0009e80000000200 */
[----:B------:R-:W-:Y:S01]  /*2930*/  STSM.16.M88.4 [R116+0x1000], R88 ;  /* 0x0010005874007844 */ /* 0x000fe20000000200 */
[----:B------:R-:W-:Y:S01]  /*2940*/  BAR.SYNC.DEFER_BLOCKING 0x0 ;  /* 0x0000000000007b1d */ /* 0x000fe20000010000 */
[----:B----4-:R-:W-:Y:S01]  /*2950*/  LEA R20, P6, R37, R0, 0x1 ;  /* 0x0000000025147211 */ /* 0x010fe200078c08ff */
[----:B------:R-:W-:-:S03]  /*2960*/  VIADD R23, R108, 0x7 ;  /* 0x000000076c177836 */ /* 0x000fc60000000000 */
[----:B------:R-:W-:Y:S02]  /*2970*/  LEA.HI.X.SX32 R21, R37, R3, 0x1, P6 ;  /* 0x0000000325157211 */ /* 0x000fe400030f0eff */
[----:B------:R-:W-:Y:S01]  /*2980*/  LEA R22, P6, R38, R0, 0x1 ;  /* 0x0000000026167211 */ /* 0x000fe200078c08ff */
[----:B------:R4:W-:Y:S01]  /*2990*/  @P3 STG.E.U16 desc[UR8][R32.64], R28 ;  /* 0x0000001c20003986 */ /* 0x0009e2000c101508 */
[----:B------:R-:W-:Y:S01]  /*29a0*/  ISETP.LT.AND P3, PT, R36, UR13, !P0 ;  /* 0x0000000d24007c0c */ /* 0x000fe2000c761270 */
[----:B------:R-:W-:Y:S02]  /*29b0*/  VIADD R36, R108, 0x6 ;  /* 0x000000066c247836 */ /* 0x000fe40000000000 */
[----:B------:R5:W-:Y:S03]  /*29c0*/  @P2 STG.E.U16 desc[UR8][R34.64], R39 ;  /* 0x0000002722002986 */ /* 0x000be6000c101508 */
[----:B------:R-:W-:Y:S01]  /*29d0*/  ISETP.LT.AND P2, PT, R36, UR13, !P0 ;  /* 0x0000000d24007c0c */ /* 0x000fe2000c741270 */
[----:B------:R0:W-:Y:S01]  /*29e0*/  @P1 STG.E.U16 desc[UR8][R20.64], R29 ;  /* 0x0000001d14001986 */ /* 0x0001e2000c101508 */
[----:B------:R-:W-:-:S02]  /*29f0*/  ISETP.LT.AND P1, PT, R23, UR13, !P0 ;  /* 0x0000000d17007c0c */ /* 0x000fc4000c721270 */
[CC--:B------:R-:W-:Y:S01]  /*2a00*/  LEA.HI.X.SX32 R23, R38.reuse, R3.reuse, 0x1, P6 ;  /* 0x0000000326177211 */ /* 0x0c0fe200030f0eff */
[----:B----4-:R-:W-:Y:S01]  /*2a10*/  VIADD R33, R38, UR10 ;  /* 0x0000000a26217c36 */ /* 0x010fe20008000000 */
[----:B------:R-:W-:Y:S01]  /*2a20*/  PRMT R36, R29, 0x7632, R36 ;  /* 0x000076321d247816 */ /* 0x000fe20000000024 */
[----:B------:R-:W-:Y:S02]  /*2a30*/  VIADD R28, R108, 0x8 ;  /* 0x000000086c1c7836 */ /* 0x000fe40000000000 */
[C---:B-----5:R-:W-:Y:S01]  /*2a40*/  VIADD R35, R33.reuse, UR10 ;  /* 0x0000000a21237c36 */ /* 0x060fe20008000000 */
[CC--:B------:R-:W-:Y:S01]  /*2a50*/  LEA R32, P6, R33.reuse, R0.reuse, 0x1 ;  /* 0x0000000021207211 */ /* 0x0c0fe200078c08ff */
[----:B------:R4:W-:Y:S01]  /*2a60*/  @P5 STG.E.U16 desc[UR8][R22.64], R36 ;  /* 0x0000002416005986 */ /* 0x0009e2000c101508 */
[----:B------:R-:W-:Y:S01]  /*2a70*/  ISETP.LT.AND P5, PT, R28, UR13, !P0 ;  /* 0x0000000d1c007c0c */ /* 0x000fe2000c7a1270 */
[C---:B0-----:R-:W-:Y:S01]  /*2a80*/  VIADD R20, R108.reuse, 0x9 ;  /* 0x000000096c147836 */ /* 0x041fe20000000000 */
[----:B------:R-:W-:Y:S01]  /*2a90*/  LEA.HI.X.SX32 R33, R33, R3, 0x1, P6 ;  /* 0x0000000321217211 */ /* 0x000fe200030f0eff */
[C---:B------:R-:W-:Y:S01]  /*2aa0*/  VIADD R21, R35.reuse, UR10 ;  /* 0x0000000a23157c36 */ /* 0x040fe20008000000 */
[----:B------:R-:W-:Y:S01]  /*2ab0*/  LEA R34, P6, R35, R0, 0x1 ;  /* 0x0000000023227211 */ /* 0x000fe200078c08ff */
[----:B------:R-:W-:-:S02]  /*2ac0*/  VIADD R28, R108, 0xa ;  /* 0x0000000a6c1c7836 */ /* 0x000fc40000000000 */
[----:B------:R0:W-:Y:S01]  /*2ad0*/  @P4 STG.E.U16 desc[UR8][R32.64], R30 ;  /* 0x0000001e20004986 */ /* 0x0001e2000c101508 */
[----:B------:R-:W-:Y:S01]  /*2ae0*/  LEA.HI.X.SX32 R35, R35, R3, 0x1, P6 ;  /* 0x0000000323237211 */ /* 0x000fe200030f0eff */
[C---:B------:R-:W-:Y:S01]  /*2af0*/  VIADD R29, R21.reuse, UR10 ;  /* 0x0000000a151d7c36 */ /* 0x040fe20008000000 */
[----:B------:R-:W-:Y:S01]  /*2b00*/  ISETP.LT.AND P4, PT, R20, UR13, !P0 ;  /* 0x0000000d14007c0c */ /* 0x000fe2000c781270 */
[----:B----4-:R-:W-:Y:S01]  /*2b10*/  VIADD R23, R108, 0xb ;  /* 0x0000000b6c177836 */ /* 0x010fe20000000000 */
[----:B------:R-:W-:-:S04]  /*2b20*/  LEA R20, P6, R21, R0, 0x1 ;  /* 0x0000000015147211 */ /* 0x000fc800078c08ff */
[----:B------:R-:W-:Y:S02]  /*2b30*/  LEA.HI.X.SX32 R21, R21, R3, 0x1, P6 ;  /* 0x0000000315157211 */ /* 0x000fe400030f0eff */
[C---:B------:R-:W-:Y:S01]  /*2b40*/  LEA R22, P6, R29.reuse, R0, 0x1 ;  /* 0x000000001d167211 */ /* 0x040fe200078c08ff */
[----:B0-----:R-:W-:Y:S01]  /*2b50*/  VIADD R32, R29, UR10 ;  /* 0x0000000a1d207c36 */ /* 0x001fe20008000000 */
[----:B------:R-:W-:Y:S01]  /*2b60*/  PRMT R33, R30, 0x7632, R33 ;  /* 0x000076321e217816 */ /* 0x000fe20000000021 */
[----:B------:R-:W-:-:S04]  /*2b70*/  VIADD R30, R108, 0xc ;  /* 0x0000000c6c1e7836 */ /* 0x000fc80000000000 */
[----:B------:R0:W-:Y:S01]  /*2b80*/  @P3 STG.E.U16 desc[UR8][R34.64], R33 ;  /* 0x0000002122003986 */ /* 0x0001e2000c101508 */
[----:B------:R-:W-:-:S03]  /*2b90*/  ISETP.LT.AND P3, PT, R28, UR13, !P0 ;  /* 0x0000000d1c007c0c */ /* 0x000fc6000c761270 */
[----:B------:R4:W-:Y:S01]  /*2ba0*/  @P2 STG.E.U16 desc[UR8][R20.64], R31 ;  /* 0x0000001f14002986 */ /* 0x0009e2000c101508 */
[----:B------:R-:W-:Y:S02]  /*2bb0*/  ISETP.LT.AND P2, PT, R23, UR13, !P0 ;  /* 0x0000000d17007c0c */ /* 0x000fe4000c741270 */
[-C--:B------:R-:W-:Y:S02]  /*2bc0*/  LEA.HI.X.SX32 R23, R29, R3.reuse, 0x1, P6 ;  /* 0x000000031d177211 */ /* 0x080fe400030f0eff */
[CC--:B------:R-:W-:Y:S01]  /*2bd0*/  LEA R28, P6, R32.reuse, R0.reuse, 0x1 ;  /* 0x00000000201c7211 */ /* 0x0c0fe200078c08ff */
[C---:B0-----:R-:W-:Y:S01]  /*2be0*/  VIADD R33, R32.reuse, UR10 ;  /* 0x0000000a20217c36 */ /* 0x041fe20008000000 */
[----:B------:R-:W-:Y:S02]  /*2bf0*/  PRMT R34, R31, 0x7632, R34 ;  /* 0x000076321f227816 */ /* 0x000fe40000000022 */
[----:B------:R-:W-:Y:S01]  /*2c00*/  LEA.HI.X.SX32 R29, R32, R3, 0x1, P6 ;  /* 0x00000003201d7211 */ /* 0x000fe200030f0eff */
[----:B----4-:R-:W-:Y:S01]  /*2c10*/  VIADD R20, R108, 0xd ;  /* 0x0000000d6c147836 */ /* 0x010fe20000000000 */
[C---:B------:R-:W-:Y:S01]  /*2c20*/  LEA R32, P6, R33.reuse, R0, 0x1 ;  /* 0x0000000021207211 */ /* 0x040fe200078c08ff */
[----:B------:R-:W-:Y:S01]  /*2c30*/  VIADD R21, R33, UR10 ;  /* 0x0000000a21157c36 */ /* 0x000fe20008000000 */
[----:B------:R0:W-:Y:S01]  /*2c40*/  @P1 STG.E.U16 desc[UR8][R22.64], R34 ;  /* 0x0000002216001986 */ /* 0x0001e2000c101508 */
[----:B-1----:R-:W-:-:S02]  /*2c50*/  PRMT R31, R4, 0x7632, R31 ;  /* 0x00007632041f7816 */ /* 0x002fc4000000001f */
[-C--:B------:R-:W-:Y:S01]  /*2c60*/  LEA.HI.X.SX32 R33, R33, R3.reuse, 0x1, P6 ;  /* 0x0000000321217211 */ /* 0x080fe200030f0eff */
[----:B------:R1:W-:Y:S01]  /*2c70*/  @P5 STG.E.U16 desc[UR8][R28.64], R4 ;  /* 0x000000041c005986 */ /* 0x0003e2000c101508 */
[----:B------:R-:W-:Y:S02]  /*2c80*/  ISETP.LT.AND P5, PT, R20, UR13, !P0 ;  /* 0x0000000d14007c0c */ /* 0x000fe4000c7a1270 */
[C---:B------:R-:W-:Y:S01]  /*2c90*/  LEA R20, P6, R21.reuse, R0, 0x1 ;  /* 0x0000000015147211 */ /* 0x040fe200078c08ff */
[----:B------:R4:W-:Y:S01]  /*2ca0*/  @P4 STG.E.U16 desc[UR8][R32.64], R31 ;  /* 0x0000001f20004986 */ /* 0x0009e2000c101508 */
[----:B------:R-:W-:Y:S01]  /*2cb0*/  ISETP.LT.AND P1, PT, R30, UR13, !P0 ;  /* 0x0000000d1e007c0c */ /* 0x000fe2000c721270 */
[----:B------:R-:W-:Y:S02]  /*2cc0*/  VIADD R30, R108, 0xe ;  /* 0x0000000e6c1e7836 */ /* 0x000fe40000000000 */
[C---:B0-----:R-:W-:Y:S01]  /*2cd0*/  VIADD R23, R21.reuse, UR10 ;  /* 0x0000000a15177c36 */ /* 0x041fe20008000000 */
[----:B------:R-:W-:-:S02]  /*2ce0*/  LEA.HI.X.SX32 R21, R21, R3, 0x1, P6 ;  /* 0x0000000315157211 */ /* 0x000fc400030f0eff */
[----:B------:R-:W-:Y:S01]  /*2cf0*/  ISETP.LT.AND P4, PT, R30, UR13, !P0 ;  /* 0x0000000d1e007c0c */ /* 0x000fe2000c781270 */
[----:B-1----:R-:W-:Y:S01]  /*2d00*/  VIADD R4, R108, 0xf ;  /* 0x0000000f6c047836 */ /* 0x002fe20000000000 */
[CC--:B------:R-:W-:Y:S01]  /*2d10*/  LEA R22, P6, R23.reuse, R0.reuse, 0x1 ;  /* 0x0000000017167211 */ /* 0x0c0fe200078c08ff */
[C---:B------:R-:W-:Y:S01]  /*2d20*/  VIADD R29, R23.reuse, UR10 ;  /* 0x0000000a171d7c36 */ /* 0x040fe20008000000 */
[----:B------:R0:W-:Y:S02]  /*2d30*/  @P3 STG.E.U16 desc[UR8][R20.64], R5 ;  /* 0x0000000514003986 */ /* 0x0001e4000c101508 */
[----:B------:R-:W-:Y:S01]  /*2d40*/  ISETP.LT.AND P3, PT, R4, UR13, !P0 ;  /* 0x0000000d04007c0c */ /* 0x000fe2000c761270 */
[----:B------:R-:W-:Y:S01]  /*2d50*/  VIADD R4, R108, 0x10 ;  /* 0x000000106c047836 */ /* 0x000fe20000000000 */
[----:B------:R-:W-:Y:S01]  /*2d60*/  LEA.HI.X.SX32 R23, R23, R3, 0x1, P6 ;  /* 0x0000000317177211 */ /* 0x000fe200030f0eff */
[C---:B----4-:R-:W-:Y:S01]  /*2d70*/  VIADD R31, R29.reuse, UR10 ;  /* 0x0000000a1d1f7c36 */ /* 0x050fe20008000000 */
[----:B------:R-:W-:-:S04]  /*2d80*/  LEA R28, P6, R29, R0, 0x1 ;  /* 0x000000001d1c7211 */ /* 0x000fc800078c08ff */
[-C--:B------:R-:W-:Y:S02]  /*2d90*/  LEA.HI.X.SX32 R29, R29, R3.reuse, 0x1, P6 ;  /* 0x000000031d1d7211 */ /* 0x080fe400030f0eff */
[----:B0-----:R-:W-:Y:S01]  /*2da0*/  PRMT R21, R5, 0x7632, R21 ;  /* 0x0000763205157816 */ /* 0x001fe20000000015 */
[C---:B------:R-:W-:Y:S01]  /*2db0*/  VIADD R5, R31.reuse, UR10 ;  /* 0x0000000a1f057c36 */ /* 0x040fe20008000000 */
[C---:B------:R-:W-:Y:S01]  /*2dc0*/  LEA R30, P6, R31.reuse, R0, 0x1 ;  /* 0x000000001f1e7211 */ /* 0x040fe200078c08ff */
[----:B------:R-:W-:Y:S02]  /*2dd0*/  VIADD R20, R108, 0x12 ;  /* 0x000000126c147836 */ /* 0x000fe40000000000 */
[----:B------:R0:W-:Y:S01]  /*2de0*/  @P2 STG.E.U16 desc[UR8][R22.64], R21 ;  /* 0x0000001516002986 */ /* 0x0001e2000c101508 */
[----:B------:R-:W-:Y:S01]  /*2df0*/  ISETP.LT.AND P2, PT, R4, UR13, !P0 ;  /* 0x0000000d04007c0c */ /* 0x000fe2000c741270 */
[----:B------:R-:W-:Y:S01]  /*2e00*/  VIADD R4, R108, 0x11 ;  /* 0x000000116c047836 */ /* 0x000fe20000000000 */
[----:B------:R-:W-:Y:S01]  /*2e10*/  LEA.HI.X.SX32 R31, R31, R3, 0x1, P6 ;  /* 0x000000031f1f7211 */ /* 0x000fe200030f0eff */
[----:B------:R1:W-:Y:S03]  /*2e20*/  @P1 STG.E.U16 desc[UR8][R28.64], R6 ;  /* 0x000000061c001986 */ /* 0x0003e6000c101508 */
[----:B------:R-:W-:-:S02]  /*2e30*/  ISETP.LT.AND P1, PT, R4, UR13, !P0 ;  /* 0x0000000d04007c0c */ /* 0x000fc4000c721270 */
[C---:B------:R-:W-:Y:S01]  /*2e40*/  LEA R4, P6, R5.reuse, R0, 0x1 ;  /* 0x0000000005047211 */ /* 0x040fe200078c08ff */
[----:B0-----:R-:W-:-:S03]  /*2e50*/  VIADD R21, R5, UR10 ;  /* 0x0000000a05157c36 */ /* 0x001fc60008000000 */
[-C--:B------:R-:W-:Y:S02]  /*2e60*/  LEA.HI.X.SX32 R5, R5, R3.reuse, 0x1, P6 ;  /* 0x0000000305057211 */ /* 0x080fe400030f0eff */
[----:B-1----:R-:W-:Y:S01]  /*2e70*/  PRMT R29, R6, 0x7632, R29 ;  /* 0x00007632061d7816 */ /* 0x002fe2000000001d */
[C---:B------:R-:W-:Y:S02]  /*2e80*/  VIADD R23, R21.reuse, UR10 ;  /* 0x0000000a15177c36 */ /* 0x040fe40008000000 */
[----:B------:R-:W-:Y:S02]  /*2e90*/  VIADD R6, R108, 0x13 ;  /* 0x000000136c067836 */ /* 0x000fe40000000000 */
[----:B------:R0:W-:Y:S01]  /*2ea0*/  @P5 STG.E.U16 desc[UR8][R30.64], R29 ;  /* 0x0000001d1e005986 */ /* 0x0001e2000c101508 */
[----:B------:R-:W-:Y:S02]  /*2eb0*/  ISETP.LT.AND P5, PT, R20, UR13, !P0 ;  /* 0x0000000d14007c0c */ /* 0x000fe4000c7a1270 */
[C---:B------:R-:W-:Y:S01]  /*2ec0*/  LEA R20, P6, R21.reuse, R0, 0x1 ;  /* 0x0000000015147211 */ /* 0x040fe200078c08ff */
[----:B------:R1:W-:Y:S01]  /*2ed0*/  @P4 STG.E.U16 desc[UR8][R4.64], R7 ;  /* 0x0000000704004986 */ /* 0x0003e2000c101508 */
[----:B------:R-:W-:Y:S01]  /*2ee0*/  ISETP.LT.AND P4, PT, R6, UR13, !P0 ;  /* 0x0000000d06007c0c */ /* 0x000fe2000c781270 */
[----:B------:R-:W-:Y:S01]  /*2ef0*/  VIADD R6, R108, 0x14 ;  /* 0x000000146c067836 */ /* 0x000fe20000000000 */
[----:B------:R-:W-:-:S02]  /*2f00*/  LEA.HI.X.SX32 R21, R21, R3, 0x1, P6 ;  /* 0x0000000315157211 */ /* 0x000fc400030f0eff */
[CC--:B------:R-:W-:Y:S01]  /*2f10*/  LEA R22, P6, R23.reuse, R0.reuse, 0x1 ;  /* 0x0000000017167211 */ /* 0x0c0fe200078c08ff */
[----:B0-----:R-:W-:Y:S01]  /*2f20*/  VIADD R29, R23, UR10 ;  /* 0x0000000a171d7c36 */ /* 0x001fe20008000000 */
[----:B------:R-:W-:Y:S02]  /*2f30*/  PRMT R30, R7, 0x7632, R30 ;  /* 0x00007632071e7816 */ /* 0x000fe4000000001e */
[-C--:B------:R-:W-:Y:S01]  /*2f40*/  LEA.HI.X.SX32 R23, R23, R3.reuse, 0x1, P6 ;  /* 0x0000000317177211 */ /* 0x080fe200030f0eff */
[----:B-1----:R-:W-:Y:S01]  /*2f50*/  VIADD R4, R108, 0x15 ;  /* 0x000000156c047836 */ /* 0x002fe20000000000 */
[CC--:B------:R-:W-:Y:S01]  /*2f60*/  LEA R28, P6, R29.reuse, R0.reuse, 0x1 ;  /* 0x000000001d1c7211 */ /* 0x0c0fe200078c08ff */
[C---:B------:R-:W-:Y:S01]  /*2f70*/  VIADD R5, R29.reuse, UR10 ;  /* 0x0000000a1d057c36 */ /* 0x040fe20008000000 */
[----:B------:R0:W-:Y:S01]  /*2f80*/  @P3 STG.E.U16 desc[UR8][R20.64], R30 ;  /* 0x0000001e14003986 */ /* 0x0001e2000c101508 */
[----:B------:R-:W-:Y:S01]  /*2f90*/  ISETP.LT.AND P3, PT, R6, UR13, !P0 ;  /* 0x0000000d06007c0c */ /* 0x000fe2000c761270 */
[----:B------:R-:W-:Y:S01]  /*2fa0*/  VIADD R6, R108, 0x16 ;  /* 0x000000166c067836 */ /* 0x000fe20000000000 */
[----:B------:R-:W-:Y:S01]  /*2fb0*/  LEA.HI.X.SX32 R29, R29, R3, 0x1, P6 ;  /* 0x000000031d1d7211 */ /* 0x000fe200030f0eff */
[----:B--2---:R1:W-:Y:S01]  /*2fc0*/  @P2 STG.E.U16 desc[UR8][R22.64], R12 ;  /* 0x0000000c16002986 */ /* 0x0043e2000c101508 */
[----:B------:R-:W-:Y:S01]  /*2fd0*/  ISETP.LT.AND P2, PT, R4, UR13, !P0 ;  /* 0x0000000d04007c0c */ /* 0x000fe2000c741270 */
[----:B------:R-:W-:Y:S01]  /*2fe0*/  VIADD R7, R108, 0x17 ;  /* 0x000000176c077836 */ /* 0x000fe20000000000 */
[C---:B------:R-:W-:Y:S01]  /*2ff0*/  LEA R4, P6, R5.reuse, R0, 0x1 ;  /* 0x0000000005047211 */ /* 0x040fe200078c08ff */
[----:B0-----:R-:W-:-:S03]  /*3000*/  VIADD R20, R5, UR10 ;  /* 0x0000000a05147c36 */ /* 0x001fc60008000000 */
[----:B------:R-:W-:Y:S02]  /*3010*/  LEA.HI.X.SX32 R5, R5, R3, 0x1, P6 ;  /* 0x0000000305057211 */ /* 0x000fe400030f0eff */
[----:B-1----:R-:W-:Y:S01]  /*3020*/  PRMT R23, R12, 0x7632, R23 ;  /* 0x000076320c177816 */ /* 0x002fe20000000017 */
[----:B------:R-:W-:Y:S02]  /*3030*/  VIADD R21, R20, UR10 ;  /* 0x0000000a14157c36 */ /* 0x000fe40008000000 */
[----:B------:R-:W-:Y:S02]  /*3040*/  VIADD R12, R108, 0x18 ;  /* 0x000000186c0c7836 */ /* 0x000fe40000000000 */
[----:B------:R0:W-:Y:S01]  /*3050*/  @P1 STG.E.U16 desc[UR8][R28.64], R23 ;  /* 0x000000171c001986 */ /* 0x0001e2000c101508 */
[----:B------:R-:W-:Y:S02]  /*3060*/  ISETP.LT.AND P1, PT, R6, UR13, !P0 ;  /* 0x0000000d06007c0c */ /* 0x000fe4000c721270 */
[----:B------:R-:W-:Y:S01]  /*3070*/  LEA R6, P6, R20, R0, 0x1 ;  /* 0x0000000014067211 */ /* 0x000fe200078c08ff */
[----:B------:R1:W-:Y:S01]  /*3080*/  @P5 STG.E.U16 desc[UR8][R4.64], R13 ;  /* 0x0000000d04005986 */ /* 0x0003e2000c101508 */
[----:B------:R-:W-:-:S02]  /*3090*/  ISETP.LT.AND P5, PT, R7, UR13, !P0 ;  /* 0x0000000d07007c0c */ /* 0x000fc4000c7a1270 */
[-C--:B------:R-:W-:Y:S02]  /*30a0*/  LEA.HI.X.SX32 R7, R20, R3.reuse, 0x1, P6 ;  /* 0x0000000314077211 */ /* 0x080fe400030f0eff */
        /* <DEDUP_REMOVED lines=11> */
[----:B------:R1:W-:Y:S01]  /*3160*/  @P3 STG.E.U16 desc[UR8][R20.64], R14 ;  /* 0x0000000e14003986 */ /* 0x0003e2000c101508 */
[----:B------:R-:W-:Y:S01]  /*3170*/  ISETP.LT.AND P3, PT, R4, UR13, !P0 ;  /* 0x0000000d04007c0c */ /* 0x000fe2000c761270 */
[C---:B------:R-:W-:Y:S01]  /*3180*/  VIADD R13, R5.reuse, UR10 ;  /* 0x0000000a050d7c36 */ /* 0x040fe20008000000 */
[----:B------:R-:W-:-:S04]  /*3190*/  LEA R4, P6, R5, R0, 0x1 ;  /* 0x0000000005047211 */ /* 0x000fc800078c08ff */
[----:B------:R-:W-:Y:S01]  /*31a0*/  LEA.HI.X.SX32 R5, R5, R3, 0x1, P6 ;  /* 0x0000000305057211 */ /* 0x000fe200030f0eff */
[----:B0-----:R-:W-:Y:S01]  /*31b0*/  VIADD R7, R108, 0x1b ;  /* 0x0000001b6c077836 */ /* 0x001fe20000000000 */
[C---:B------:R-:W-:Y:S02]  /*31c0*/  LEA R6, P6, R13.reuse, R0, 0x1 ;  /* 0x000000000d067211 */ /* 0x040fe400078c08ff */
[----:B-1----:R-:W-:Y:S01]  /*31d0*/  PRMT R21, R14, 0x7632, R21 ;  /* 0x000076320e157816 */ /* 0x002fe20000000015 */
[----:B------:R-:W-:Y:S02]  /*31e0*/  VIADD R20, R13, UR10 ;  /* 0x0000000a0d147c36 */ /* 0x000fe40008000000 */
[----:B------:R-:W-:Y:S02]  /*31f0*/  VIADD R14, R108, 0x1c ;  /* 0x0000001c6c0e7836 */ /* 0x000fe40000000000 */
        /* <DEDUP_REMOVED lines=9> */
[----:B-1----:R-:W-:Y:S01]  /*3290*/  VIADD R4, R108, 0x1d ;  /* 0x0000001d6c047836 */ /* 0x002fe20000000000 */
[C---:B------:R-:W-:Y:S01]  /*32a0*/  LEA R20, P6, R21.reuse, R0, 0x1 ;  /* 0x0000000015147211 */ /* 0x040fe200078c08ff */
[----:B------:R-:W-:Y:S01]  /*32b0*/  VIADD R5, R21, UR10 ;  /* 0x0000000a15057c36 */ /* 0x000fe20008000000 */
[----:B------:R0:W-:Y:S01]  /*32c0*/  @P5 STG.E.U16 desc[UR8][R6.64], R22 ;  /* 0x0000001606005986 */ /* 0x0001e2000c101508 */
[----:B---3--:R-:W-:-:S02]  /*32d0*/  PRMT R23, R8, 0x7632, R23 ;  /* 0x0000763208177816 */ /* 0x008fc40000000017 */
[-C--:B------:R-:W-:Y:S01]  /*32e0*/  LEA.HI.X.SX32 R21, R21, R3.reuse, 0x1, P6 ;  /* 0x0000000315157211 */ /* 0x080fe200030f0eff */
[----:B------:R1:W-:Y:S01]  /*32f0*/  @P4 STG.E.U16 desc[UR8][R12.64], R8 ;  /* 0x000000080c004986 */ /* 0x0003e2000c101508 */
[----:B------:R-:W-:Y:S01]  /*3300*/  ISETP.LT.AND P4, PT, R4, UR13, !P0 ;  /* 0x0000000d04007c0c */ /* 0x000fe2000c781270 */
[C---:B------:R-:W-:Y:S01]  /*3310*/  VIADD R15, R5.reuse, UR10 ;  /* 0x0000000a050f7c36 */ /* 0x040fe20008000000 */
[CC--:B------:R-:W-:Y:S01]  /*3320*/  LEA R4, P6, R5.reuse, R0.reuse, 0x1 ;  /* 0x0000000005047211 */ /* 0x0c0fe200078c08ff */
[----:B------:R2:W-:Y:S01]  /*3330*/  @P3 STG.E.U16 desc[UR8][R20.64], R23 ;  /* 0x0000001714003986 */ /* 0x0005e2000c101508 */
[----:B------:R-:W-:Y:S01]  /*3340*/  ISETP.LT.AND P5, PT, R14, UR13, !P0 ;  /* 0x0000000d0e007c0c */ /* 0x000fe2000c7a1270 */
[C---:B------:R-:W-:Y:S01]  /*3350*/  VIADD R14, R108.reuse, 0x1e ;  /* 0x0000001e6c0e7836 */ /* 0x040fe20000000000 */
[----:B------:R-:W-:Y:S01]  /*3360*/  LEA.HI.X.SX32 R5, R5, R3, 0x1, P6 ;  /* 0x0000000305057211 */ /* 0x000fe200030f0eff */
[----:B0-----:R-:W-:Y:S01]  /*3370*/  VIADD R7, R108, 0x1f ;  /* 0x0000001f6c077836 */ /* 0x001fe20000000000 */
[----:B------:R-:W-:-:S02]  /*3380*/  LEA R6, P6, R15, R0, 0x1 ;  /* 0x000000000f067211 */ /* 0x000fc400078c08ff */
[----:B------:R-:W-:Y:S01]  /*3390*/  ISETP.LT.AND P3, PT, R14, UR13, !P0 ;  /* 0x0000000d0e007c0c */ /* 0x000fe2000c761270 */
[----:B-1----:R-:W-:Y:S01]  /*33a0*/  VIADD R13, R15, UR10 ;  /* 0x0000000a0f0d7c36 */ /* 0x002fe20008000000 */
[----:B------:R0:W-:Y:S01]  /*33b0*/  @P2 STG.E.U16 desc[UR8][R4.64], R9 ;  /* 0x0000000904002986 */ /* 0x0001e2000c101508 */
[----:B------:R-:W-:Y:S01]  /*33c0*/  ISETP.LT.AND P2, PT, R7, UR13, !P0 ;  /* 0x0000000d07007c0c */ /* 0x000fe2000c741270 */
[----:B------:R-:W-:Y:S01]  /*33d0*/  VIADD R8, R108, 0x20 ;  /* 0x000000206c087836 */ /* 0x000fe20000000000 */
[-C--:B------:R-:W-:Y:S01]  /*33e0*/  LEA.HI.X.SX32 R7, R15, R3.reuse, 0x1, P6 ;  /* 0x000000030f077211 */ /* 0x080fe200030f0eff */
[C---:B------:R-:W-:Y:S01]  /*33f0*/  VIADD R15, R13.reuse, UR10 ;  /* 0x0000000a0d0f7c36 */ /* 0x040fe20008000000 */
[----:B------:R-:W-:Y:S02]  /*3400*/  LEA R12, P6, R13, R0, 0x1 ;  /* 0x000000000d0c7211 */ /* 0x000fe400078c08ff */
[----:B--2---:R-:W-:Y:S02]  /*3410*/  PRMT R20, R9, 0x7632, R20 ;  /* 0x0000763209147816 */ /* 0x004fe40000000014 */
[----:B------:R-:W-:-:S02]  /*3420*/  LEA.HI.X.SX32 R13, R13, R3, 0x1, P6 ;  /* 0x000000030d0d7211 */ /* 0x000fc400030f0eff */
[CC--:B------:R-:W-:Y:S01]  /*3430*/  LEA R14, P6, R15.reuse, R0.reuse, 0x1 ;  /* 0x000000000f0e7211 */ /* 0x0c0fe200078c08ff */
[----:B0-----:R-:W-:Y:S01]  /*3440*/  VIADD R4, R108, 0x21 ;  /* 0x000000216c047836 */ /* 0x001fe20000000000 */
[----:B------:R0:W-:Y:S01]  /*3450*/  @P1 STG.E.U16 desc[UR8][R6.64], R20 ;  /* 0x0000001406001986 */ /* 0x0001e2000c101508 */
[C---:B------:R-:W-:Y:S01]  /*3460*/  VIADD R5, R15.reuse, UR10 ;  /* 0x0000000a0f057c36 */ /* 0x040fe20008000000 */
[-C--:B------:R-:W-:Y:S02]  /*3470*/  LEA.HI.X.SX32 R15, R15, R3.reuse, 0x1, P6 ;  /* 0x000000030f0f7211 */ /* 0x080fe400030f0eff */
[----:B------:R1:W-:Y:S01]  /*3480*/  @P5 STG.E.U16 desc[UR8][R12.64], R10 ;  /* 0x0000000a0c005986 */ /* 0x0003e2000c101508 */
[----:B------:R-:W-:Y:S01]  /*3490*/  ISETP.LT.AND P5, PT, R4, UR13, !P0 ;  /* 0x0000000d04007c0c */ /* 0x000fe2000c7a1270 */
[C---:B------:R-:W-:Y:S01]  /*34a0*/  VIADD R9, R5.reuse, UR10 ;  /* 0x0000000a05097c36 */ /* 0x040fe20008000000 */
[CC--:B------:R-:W-:Y:S02]  /*34b0*/  LEA R4, P6, R5.reuse, R0.reuse, 0x1 ;  /* 0x0000000005047211 */ /* 0x0c0fe400078c08ff */
[----:B------:R-:W-:Y:S01]  /*34c0*/  ISETP.LT.AND P1, PT, R8, UR13, !P0 ;  /* 0x0000000d08007c0c */ /* 0x000fe2000c721270 */
[C---:B------:R-:W-:Y:S01]  /*34d0*/  VIADD R8, R108.reuse, 0x22 ;  /* 0x000000226c087836 */ /* 0x040fe20000000000 */
[----:B------:R-:W-:Y:S01]  /*34e0*/  LEA.HI.X.SX32 R5, R5, R3, 0x1, P6 ;  /* 0x0000000305057211 */ /* 0x000fe200030f0eff */
[----:B0-----:R-:W-:Y:S01]  /*34f0*/  VIADD R7, R108, 0x23 ;  /* 0x000000236c077836 */ /* 0x001fe20000000000 */
[----:B------:R-:W-:-:S02]  /*3500*/  LEA R6, P6, R9, R0, 0x1 ;  /* 0x0000000009067211 */ /* 0x000fc400078c08ff */
[----:B------:R-:W-:Y:S01]  /*3510*/  PRMT R20, R16, 0x7632, R20 ;  /* 0x0000763210147816 */ /* 0x000fe20000000014 */
[----:B-1----:R-:W-:Y:S01]  /*3520*/  VIADD R12, R9, UR10 ;  /* 0x0000000a090c7c36 */ /* 0x002fe20008000000 */
[----:B------:R-:W-:Y:S01]  /*3530*/  PRMT R13, R10, 0x7632, R13 ;  /* 0x000076320a0d7816 */ /* 0x000fe2000000000d */
[----:B------:R-:W-:Y:S01]  /*3540*/  VIADD R10, R108, 0x24 ;  /* 0x000000246c0a7836 */ /* 0x000fe20000000000 */
[----:B------:R-:W-:-:S03]  /*3550*/  PRMT R21, R18, 0x7632, R21 ;  /* 0x0000763212157816 */ /* 0x000fc60000000015 */
        /* <DEDUP_REMOVED lines=13> */
[----:B------:R-:W-:-:S02]  /*3630*/  PRMT R15, R24, 0x7632, R15 ;  /* 0x00007632180f7816 */ /* 0x000fc4000000000f */
        /* <DEDUP_REMOVED lines=15> */
[C---:B------:R-:W-:Y:S01]  /*3730*/  VIADD R10, R108.reuse, 0x28 ;  /* 0x000000286c0a7836 */ /* 0x040fe20000000000 */
[-C--:B------:R-:W-:Y:S01]  /*3740*/  LEA.HI.X.SX32 R7, R11, R3.reuse, 0x1, P6 ;  /* 0x000000030b077211 */ /* 0x080fe200030f0eff */
[----:B------:R-:W-:Y:S01]  /*3750*/  VIADD R11, R9, UR10 ;  /* 0x0000000a090b7c36 */ /* 0x000fe20008000000 */
[----:B--2---:R-:W-:Y:S01]  /*3760*/  PRMT R13, R25, 0x7632, R13 ;  /* 0x00007632190d7816 */ /* 0x004fe2000000000d */
[----:B------:R-:W-:Y:S01]  /*3770*/  VIADD R12, R108, 0x2a ;  /* 0x0000002a6c0c7836 */ /* 0x000fe20000000000 */
[CC--:B------:R-:W-:Y:S02]  /*3780*/  LEA R8, P6, R9.reuse, R0.reuse, 0x1 ;  /* 0x0000000009087211 */ /* 0x0c0fe400078c08ff */
[----:B------:R-:W-:Y:S01]  /*3790*/  PRMT R14, R26, 0x7632, R14 ;  /* 0x000076321a0e7816 */ /* 0x000fe2000000000e */
[----:B------:R1:W-:Y:S01]  /*37a0*/  @P3 STG.E.U16 desc[UR8][R6.64], R13 ;  /* 0x0000000d06003986 */ /* 0x0003e2000c101508 */
[----:B------:R-:W-:Y:S01]  /*37b0*/  LEA.HI.X.SX32 R9, R9, R3, 0x1, P6 ;  /* 0x0000000309097211 */ /* 0x000fe200030f0eff */
[----:B0-----:R-:W-:Y:S01]  /*37c0*/  VIADD R4, R108, 0x29 ;  /* 0x000000296c047836 */ /* 0x001fe20000000000 */
[----:B------:R-:W-:Y:S01]  /*37d0*/  ISETP.LT.AND P3, PT, R10, UR13, !P0 ;  /* 0x0000000d0a007c0c */ /* 0x000fe2000c761270 */
[C---:B------:R-:W-:Y:S01]  /*37e0*/  VIADD R5, R11.reuse, UR10 ;  /* 0x0000000a0b057c36 */ /* 0x040fe20008000000 */
[----:B------:R-:W-:Y:S01]  /*37f0*/  LEA R10, P6, R11, R0, 0x1 ;  /* 0x000000000b0a7211 */ /* 0x000fe200078c08ff */
[----:B------:R0:W-:Y:S01]  /*3800*/  @P2 STG.E.U16 desc[UR8][R8.64], R26 ;  /* 0x0000001a08002986 */ /* 0x0001e2000c101508 */
[----:B------:R-:W-:-:S02]  /*3810*/  ISETP.LT.AND P2, PT, R4, UR13, !P0 ;  /* 0x0000000d04007c0c */ /* 0x000fc4000c741270 */
[-C--:B------:R-:W-:Y:S02]  /*3820*/  LEA.HI.X.SX32 R11, R11, R3.reuse, 0x1, P6 ;  /* 0x000000030b0b7211 */ /* 0x080fe400030f0eff */
[CC--:B------:R-:W-:Y:S01]  /*3830*/  LEA R4, P6, R5.reuse, R0.reuse, 0x1 ;  /* 0x0000000005047211 */ /* 0x0c0fe200078c08ff */
[C---:B-1----:R-:W-:Y:S02]  /*3840*/  VIADD R13, R5.reuse, UR10 ;  /* 0x0000000a050d7c36 */ /* 0x042fe40008000000 */
[----:B------:R-:W-:Y:S01]  /*3850*/  VIADD R7, R108, 0x2b ;  /* 0x0000002b6c077836 */ /* 0x000fe20000000000 */
[----:B------:R-:W-:Y:S01]  /*3860*/  LEA.HI.X.SX32 R5, R5, R3, 0x1, P6 ;  /* 0x0000000305057211 */ /* 0x000fe200030f0eff */
[----:B------:R1:W-:Y:S01]  /*3870*/  @P1 STG.E.U16 desc[UR8][R10.64], R14 ;  /* 0x0000000e0a001986 */ /* 0x0003e2000c101508 */
[C---:B------:R-:W-:Y:S01]  /*3880*/  LEA R6, P6, R13.reuse, R0, 0x1 ;  /* 0x000000000d067211 */ /* 0x040fe200078c08ff */
[----:B0-----:R-:W-:Y:S01]  /*3890*/  VIADD R9, R13, UR10 ;  /* 0x0000000a0d097c36 */ /* 0x001fe20008000000 */
[----:B------:R-:W-:Y:S01]  /*38a0*/  ISETP.LT.AND P1, PT, R12, UR13, !P0 ;  /* 0x0000000d0c007c0c */ /* 0x000fe2000c721270 */
[----:B------:R0:W-:Y:S01]  /*38b0*/  @P5 STG.E.U16 desc[UR8][R4.64], R27 ;  /* 0x0000001b04005986 */ /* 0x0001e2000c101508 */
[----:B------:R-:W-:-:S02]  /*38c0*/  ISETP.LT.AND P5, PT, R7, UR13, !P0 ;  /* 0x0000000d07007c0c */ /* 0x000fc4000c7a1270 */
[-C--:B------:R-:W-:Y:S02]  /*38d0*/  LEA.HI.X.SX32 R7, R13, R3.reuse, 0x1, P6 ;  /* 0x000000030d077211 */ /* 0x080fe400030f0eff */
[----:B------:R-:W-:Y:S02]  /*38e0*/  PRMT R13, R27, 0x7632, R13 ;  /* 0x000076321b0d7816 */ /* 0x000fe4000000000d */
[CC--:B------:R-:W-:Y:S01]  /*38f0*/  LEA R8, P6, R9.reuse, R0.reuse, 0x1 ;  /* 0x0000000009087211 */ /* 0x0c0fe200078c08ff */
[----:B-1----:R-:W-:Y:S02]  /*3900*/  VIADD R10, R108, 0x2c ;  /* 0x0000002c6c0a7836 */ /* 0x002fe40000000000 */
[C---:B------:R-:W-:Y:S01]  /*3910*/  VIADD R11, R9.reuse, UR10 ;  /* 0x0000000a090b7c36 */ /* 0x040fe20008000000 */
[-C--:B------:R-:W-:Y:S01]  /*3920*/  LEA.HI.X.SX32 R9, R9, R3.reuse, 0x1, P6 ;  /* 0x0000000309097211 */ /* 0x080fe200030f0eff */
[----:B------:R1:W-:Y:S01]  /*3930*/  @P4 STG.E.U16 desc[UR8][R6.64], R13 ;  /* 0x0000000d06004986 */ /* 0x0003e2000c101508 */
[----:B------:R-:W-:Y:S01]  /*3940*/  ISETP.LT.AND P4, PT, R10, UR13, !P0 ;  /* 0x0000000d0a007c0c */ /* 0x000fe2000c781270 */
[----:B0-----:R-:W-:Y:S01]  /*3950*/  VIADD R4, R108, 0x2d ;  /* 0x0000002d6c047836 */ /* 0x001fe20000000000 */
[C---:B------:R-:W-:Y:S01]  /*3960*/  LEA R10, P6, R11.reuse, R0, 0x1 ;  /* 0x000000000b0a7211 */ /* 0x040fe200078c08ff */
[C---:B------:R-:W-:Y:S01]  /*3970*/  VIADD R5, R11.reuse, UR10 ;  /* 0x0000000a0b057c36 */ /* 0x040fe20008000000 */
[----:B------:R0:W-:Y:S02]  /*3980*/  @P3 STG.E.U16 desc[UR8][R8.64], R16 ;  /* 0x0000001008003986 */ /* 0x0001e4000c101508 */
[----:B------:R-:W-:-:S02]  /*3990*/  LEA.HI.X.SX32 R11, R11, R3, 0x1, P6 ;  /* 0x000000030b0b7211 */ /* 0x000fc400030f0eff */
[----:B------:R-:W-:Y:S01]  /*39a0*/  ISETP.LT.AND P3, PT, R4, UR13, !P0 ;  /* 0x0000000d04007c0c */ /* 0x000fe2000c761270 */
[----:B------:R-:W-:Y:S01]  /*39b0*/  VIADD R4, R108, 0x2e ;  /* 0x0000002e6c047836 */ /* 0x000fe20000000000 */
[CC--:B------:R-:W-:Y:S01]  /*39c0*/  LEA R12, P6, R5.reuse, R0.reuse, 0x1 ;  /* 0x00000000050c7211 */ /* 0x0c0fe200078c08ff */
[----:B------:R2:W-:Y:S03]  /*39d0*/  @P2 STG.E.U16 desc[UR8][R10.64], R20 ;  /* 0x000000140a002986 */ /* 0x0005e6000c101508 */
[CC--:B-1----:R-:W-:Y:S02]  /*39e0*/  LEA.HI.X.SX32 R13, R5.reuse, R3.reuse, 0x1, P6 ;  /* 0x00000003050d7211 */ /* 0x0c2fe400030f0eff */
[----:B------:R-:W-:Y:S01]  /*39f0*/  ISETP.LT.AND P2, PT, R4, UR13, !P0 ;  /* 0x0000000d04007c0c */ /* 0x000fe2000c741270 */
[C---:B------:R-:W-:Y:S02]  /*3a00*/  VIADD R4, R108.reuse, 0x2f ;  /* 0x0000002f6c047836 */ /* 0x040fe40000000000 */
[----:B0-----:R-:W-:Y:S01]  /*3a10*/  VIADD R9, R5, UR10 ;  /* 0x0000000a05097c36 */ /* 0x001fe20008000000 */
[----:B------:R0:W-:Y:S01]  /*3a20*/  @P1 STG.E.U16 desc[UR8][R12.64], R17 ;  /* 0x000000110c001986 */ /* 0x0001e2000c101508 */
[----:B------:R-:W-:Y:S01]  /*3a30*/  VIADD R16, R108, 0x32 ;  /* 0x000000326c107836 */ /* 0x000fe20000000000 */
[----:B------:R-:W-:Y:S01]  /*3a40*/  ISETP.LT.AND P1, PT, R4, UR13, !P0 ;  /* 0x0000000d04007c0c */ /* 0x000fe2000c721270 */
[C---:B------:R-:W-:Y:S01]  /*3a50*/  VIADD R15, R9.reuse, UR10 ;  /* 0x0000000a090f7c36 */ /* 0x040fe20008000000 */
[----:B------:R-:W1:Y:S01]  /*3a60*/  LDS.128 R4, [R2] ;  /* 0x0000000002047984 */ /* 0x000e620000000c00 */
[----:B------:R-:W-:Y:S01]  /*3a70*/  LEA R8, P6, R9, R0, 0x1 ;  /* 0x0000000009087211 */ /* 0x000fe200078c08ff */
[----:B--2---:R-:W-:Y:S01]  /*3a80*/  VIADD R10, R108, 0x30 ;  /* 0x000000306c0a7836 */ /* 0x004fe20000000000 */
[----:B------:R-:W-:Y:S01]  /*3a90*/  PRMT R20, R17, 0x7632, R20 ;  /* 0x0000763211147816 */ /* 0x000fe20000000014 */
[----:B------:R-:W-:Y:S01]  /*3aa0*/  VIADD R11, R15, UR10 ;  /* 0x0000000a0f0b7c36 */ /* 0x000fe20008000000 */
[----:B------:R-:W-:-:S02]  /*3ab0*/  LEA.HI.X.SX32 R9, R9, R3, 0x1, P6 ;  /* 0x0000000309097211 */ /* 0x000fc400030f0eff */
[CC--:B------:R-:W-:Y:S01]  /*3ac0*/  LEA R14, P6, R15.reuse, R0.reuse, 0x1 ;  /* 0x000000000f0e7211 */ /* 0x0c0fe200078c08ff */
[----:B0-----:R-:W-:Y:S02]  /*3ad0*/  VIADD R12, R108, 0x31 ;  /* 0x000000316c0c7836 */ /* 0x001fe40000000000 */
[----:B------:R0:W-:Y:S01]  /*3ae0*/  @P5 STG.E.U16 desc[UR8][R8.64], R20 ;  /* 0x0000001408005986 */ /* 0x0001e2000c101508 */
[-C--:B------:R-:W-:Y:S01]  /*3af0*/  LEA.HI.X.SX32 R15, R15, R3.reuse, 0x1, P6 ;  /* 0x000000030f0f7211 */ /* 0x080fe200030f0eff */
[C---:B------:R-:W-:Y:S01]  /*3b00*/  VIADD R13, R11.reuse, UR10 ;  /* 0x0000000a0b0d7c36 */ /* 0x040fe20008000000 */
[----:B------:R-:W-:Y:S02]  /*3b10*/  ISETP.LT.AND P5, PT, R10, UR13, !P0 ;  /* 0x0000000d0a007c0c */ /* 0x000fe4000c7a1270 */
[----:B------:R-:W-:Y:S01]  /*3b20*/  LEA R10, P6, R11, R0, 0x1 ;  /* 0x000000000b0a7211 */ /* 0x000fe200078c08ff */
[----:B------:R2:W-:Y:S01]  /*3b30*/  @P4 STG.E.U16 desc[UR8][R14.64], R18 ;  /* 0x000000120e004986 */ /* 0x0005e2000c101508 */
[----:B------:R-:W-:Y:S01]  /*3b40*/  ISETP.LT.AND P4, PT, R12, UR13, !P0 ;  /* 0x0000000d0c007c0c */ /* 0x000fe2000c781270 */
[----:B------:R-:W-:Y:S01]  /*3b50*/  VIADD R17, R13, UR10 ;  /* 0x0000000a0d117c36 */ /* 0x000fe20008000000 */
[----:B------:R-:W-:-:S02]  /*3b60*/  LEA.HI.X.SX32 R11, R11, R3, 0x1, P6 ;  /* 0x000000030b0b7211 */ /* 0x000fc400030f0eff */
[CC--:B------:R-:W-:Y:S01]  /*3b70*/  LEA R12, P6, R13.reuse, R0.reuse, 0x1 ;  /* 0x000000000d0c7211 */ /* 0x0c0fe200078c08ff */
[----:B0-----:R-:W-:Y:S02]  /*3b80*/  VIADD R9, R108, 0x33 ;  /* 0x000000336c097836 */ /* 0x001fe40000000000 */
[----:B------:R0:W-:Y:S01]  /*3b90*/  @P3 STG.E.U16 desc[UR8][R10.64], R21 ;  /* 0x000000150a003986 */ /* 0x0001e2000c101508 */
[----:B------:R-:W-:Y:S02]  /*3ba0*/  LEA.HI.X.SX32 R13, R13, R3, 0x1, P6 ;  /* 0x000000030d0d7211 */ /* 0x000fe400030f0eff */
[C---:B------:R-:W-:Y:S01]  /*3bb0*/  LEA R8, P6, R17.reuse, R0, 0x1 ;  /* 0x0000000011087211 */ /* 0x040fe200078c08ff */
[----:B--2---:R-:W-:Y:S01]  /*3bc0*/  VIADD R15, R17, UR10 ;  /* 0x0000000a110f7c36 */ /* 0x004fe20008000000 */
[----:B------:R-:W-:Y:S01]  /*3bd0*/  ISETP.LT.AND P3, PT, R16, UR13, !P0 ;  /* 0x0000000d10007c0c */ /* 0x000fe2000c761270 */
[----:B------:R2:W-:Y:S01]  /*3be0*/  @P2 STG.E.U16 desc[UR8][R12.64], R19 ;  /* 0x000000130c002986 */ /* 0x0005e2000c101508 */
[----:B------:R-:W-:-:S02]  /*3bf0*/  ISETP.LT.AND P2, PT, R9, UR13, !P0 ;  /* 0x0000000d09007c0c */ /* 0x000fc4000c741270 */
[-C--:B------:R-:W-:Y:S02]  /*3c00*/  LEA.HI.X.SX32 R9, R17, R3.reuse, 0x1, P6 ;  /* 0x0000000311097211 */ /* 0x080fe400030f0eff */
[CC--:B------:R-:W-:Y:S01]  /*3c10*/  LEA R14, P6, R15.reuse, R0.reuse, 0x1 ;  /* 0x000000000f0e7211 */ /* 0x0c0fe200078c08ff */
[C---:B0-----:R-:W-:Y:S02]  /*3c20*/  VIADD R11, R15.reuse, UR10 ;  /* 0x0000000a0f0b7c36 */ /* 0x041fe40008000000 */
[----:B------:R-:W-:Y:S01]  /*3c30*/  VIADD R10, R108, 0x34 ;  /* 0x000000346c0a7836 */ /* 0x000fe20000000000 */
[----:B------:R-:W-:Y:S01]  /*3c40*/  LEA.HI.X.SX32 R15, R15, R3, 0x1, P6 ;  /* 0x000000030f0f7211 */ /* 0x000fe200030f0eff */
[C---:B------:R-:W-:Y:S01]  /*3c50*/  VIADD R18, R11.reuse, UR10 ;  /* 0x0000000a0b127c36 */ /* 0x040fe20008000000 */
[----:B------:R-:W-:Y:S02]  /*3c60*/  LEA R16, P6, R11, R0, 0x1 ;  /* 0x000000000b107211 */ /* 0x000fe400078c08ff */
[----:B--2---:R-:W-:-:S02]  /*3c70*/  PRMT R13, R19, 0x7632, R13 ;  /* 0x00007632130d7816 */ /* 0x004fc4000000000d */
[-C--:B------:R-:W-:Y:S02]  /*3c80*/  LEA.HI.X.SX32 R17, R11, R3.reuse, 0x1, P6 ;  /* 0x000000030b117211 */ /* 0x080fe400030f0eff */
[----:B------:R-:W-:Y:S01]  /*3c90*/  LEA R12, P6, R18, R0, 0x1 ;  /* 0x00000000120c7211 */ /* 0x000fe200078c08ff */
[----:B------:R0:W-:Y:S01]  /*3ca0*/  @P1 STG.E.U16 desc[UR8][R8.64], R13 ;  /* 0x0000000d08001986 */ /* 0x0001e2000c101508 */
[----:B------:R-:W-:Y:S01]  /*3cb0*/  ISETP.LT.AND P1, PT, R10, UR13, !P0 ;  /* 0x0000000d0a007c0c */ /* 0x000fe2000c721270 */
[----:B------:R-:W-:Y:S01]  /*3cc0*/  VIADD R10, R108, 0x35 ;  /* 0x000000356c0a7836 */ /* 0x000fe20000000000 */
[----:B-1----:R-:W-:Y:S01]  /*3cd0*/  PRMT R20, R5, 0x7632, R20 ;  /* 0x0000763205147816 */ /* 0x002fe20000000014 */
[----:B------:R1:W-:Y:S03]  /*3ce0*/  @P5 STG.E.U16 desc[UR8][R14.64], R4 ;  /* 0x000000040e005986 */ /* 0x0003e6000c101508 */
[----:B------:R-:W-:Y:S01]  /*3cf0*/  ISETP.LT.AND P5, PT, R10, UR13, !P0 ;  /* 0x0000000d0a007c0c */ /* 0x000fe2000c7a1270 */
[----:B------:R-:W-:Y:S01]  /*3d00*/  VIADD R10, R108, 0x36 ;  /* 0x000000366c0a7836 */ /* 0x000fe20000000000 */
[C---:B0-----:R-:W-:Y:S01]  /*3d10*/  LEA.HI.X.SX32 R13, R18.reuse, R3, 0x1, P6 ;  /* 0x00000003120d7211 */ /* 0x041fe200030f0eff */
[----:B------:R-:W-:Y:S01]  /*3d20*/  VIADD R18, R18, UR10 ;  /* 0x0000000a12127c36 */ /* 0x000fe20008000000 */
[----:B-1----:R-:W-:Y:S01]  /*3d30*/  PRMT R15, R4, 0x7632, R15 ;  /* 0x00007632040f7816 */ /* 0x002fe2000000000f */
[----:B------:R-:W-:-:S03]  /*3d40*/  VIADD R4, R108, 0x37 ;  /* 0x000000376c047836 */ /* 0x000fc60000000000 */
[C---:B------:R-:W-:Y:S01]  /*3d50*/  LEA R14, P6, R18.reuse, R0, 0x1 ;  /* 0x00000000120e7211 */ /* 0x040fe200078c08ff */
[----:B------:R-:W-:Y:S01]  /*3d60*/  VIADD R19, R18, UR10 ;  /* 0x0000000a12137c36 */ /* 0x000fe20008000000 */
[----:B------:R0:W-:Y:S01]  /*3d70*/  @P4 STG.E.U16 desc[UR8][R16.64], R15 ;  /* 0x0000000f10004986 */ /* 0x0001e2000c101508 */
[----:B------:R-:W-:-:S03]  /*3d80*/  ISETP.LT.AND P4, PT, R10, UR13, !P0 ;  /* 0x0000000d0a007c0c */ /* 0x000fc6000c781270 */
[----:B------:R1:W2:Y:S04]  /*3d90*/  LDS.128 R8, [R2+0x2000] ;  /* 0x0020000002087984 */ /* 0x0002a80000000c00 */
[----:B------:R3:W-:Y:S01]  /*3da0*/  @P3 STG.E.U16 desc[UR8][R12.64], R5 ;  /* 0x000000050c003986 */ /* 0x0007e2000c101508 */
[----:B------:R-:W-:Y:S01]  /*3db0*/  ISETP.LT.AND P3, PT, R4, UR13, !P0 ;  /* 0x0000000d04007c0c */ /* 0x000fe2000c761270 */
[----:B------:R-:W-:Y:S01]  /*3dc0*/  VIADD R4, R108, 0x38 ;  /* 0x000000386c047836 */ /* 0x000fe20000000000 */
[----:B0-----:R-:W-:Y:S01]  /*3dd0*/  LEA.HI.X.SX32 R15, R18, R3, 0x1, P6 ;  /* 0x00000003120f7211 */ /* 0x001fe200030f0eff */
[C---:B------:R-:W-:Y:S01]  /*3de0*/  VIADD R18, R19.reuse, UR10 ;  /* 0x0000000a13127c36 */ /* 0x040fe20008000000 */
[----:B------:R-:W-:Y:S01]  /*3df0*/  LEA R16, P6, R19, R0, 0x1 ;  /* 0x0000000013107211 */ /* 0x000fe200078c08ff */
[----:B-1----:R-:W-:-:S02]  /*3e00*/  VIADD R2, R108, 0x3a ;  /* 0x0000003a6c027836 */ /* 0x002fc40000000000 */
[----:B------:R0:W-:Y:S01]  /*3e10*/  @P2 STG.E.U16 desc[UR8][R14.64], R20 ;  /* 0x000000140e002986 */ /* 0x0001e2000c101508 */
[-C--:B------:R-:W-:Y:S01]  /*3e20*/  LEA.HI.X.SX32 R17, R19, R3.reuse, 0x1, P6 ;  /* 0x0000000313117211 */ /* 0x080fe200030f0eff */
[----:B---3--:R-:W-:Y:S01]  /*3e30*/  VIADD R5, R108, 0x39 ;  /* 0x000000396c057836 */ /* 0x008fe20000000000 */
[----:B------:R-:W-:Y:S01]  /*3e40*/  ISETP.LT.AND P2, PT, R4, UR13, !P0 ;  /* 0x0000000d04007c0c */ /* 0x000fe2000c741270 */
[C---:B------:R-:W-:Y:S01]  /*3e50*/  VIADD R13, R18.reuse, UR10 ;  /* 0x0000000a120d7c36 */ /* 0x040fe20008000000 */
[CC--:B------:R-:W-:Y:S01]  /*3e60*/  LEA R4, P6, R18.reuse, R0.reuse, 0x1 ;  /* 0x0000000012047211 */ /* 0x0c0fe200078c08ff */
[----:B------:R1:W-:Y:S01]  /*3e70*/  @P1 STG.E.U16 desc[UR8][R16.64], R6 ;  /* 0x0000000610001986 */ /* 0x0003e2000c101508 */
[----:B------:R-:W-:Y:S02]  /*3e80*/  ISETP.LT.AND P1, PT, R5, UR13, !P0 ;  /* 0x0000000d05007c0c */ /* 0x000fe4000c721270 */
[----:B------:R-:W-:Y:S02]  /*3e90*/  LEA.HI.X.SX32 R5, R18, R3, 0x1, P6 ;  /* 0x0000000312057211 */ /* 0x000fe400030f0eff */
[C---:B------:R-:W-:Y:S01]  /*3ea0*/  LEA R12, P6, R13.reuse, R0, 0x1 ;  /* 0x000000000d0c7211 */ /* 0x040fe200078c08ff */
[----:B0-----:R-:W-:Y:S01]  /*3eb0*/  VIADD R15, R13, UR10 ;  /* 0x0000000a0d0f7c36 */ /* 0x001fe20008000000 */
[----:B------:R-:W-:-:S02]  /*3ec0*/  PRMT R18, R7, 0x7632, R18 ;  /* 0x0000763207127816 */ /* 0x000fc40000000012 */
[-C--:B------:R-:W-:Y:S02]  /*3ed0*/  LEA.HI.X.SX32 R13, R13, R3.reuse, 0x1, P6 ;  /* 0x000000030d0d7211 */ /* 0x080fe400030f0eff */
[C---:B------:R-:W-:Y:S02]  /*3ee0*/  LEA R14, P6, R15.reuse, R0, 0x1 ;  /* 0x000000000f0e7211 */ /* 0x040fe400078c08ff */
[----:B-1----:R-:W-:Y:S01]  /*3ef0*/  PRMT R17, R6, 0x7632, R17 ;  /* 0x0000763206117816 */ /* 0x002fe20000000011 */
[C---:B------:R-:W-:Y:S01]  /*3f00*/  VIADD R6, R15.reuse, UR10 ;  /* 0x0000000a0f067c36 */ /* 0x040fe20008000000 */
[----:B------:R-:W-:-:S03]  /*3f10*/  LEA.HI.X.SX32 R15, R15, R3, 0x1, P6 ;  /* 0x000000030f0f7211 */ /* 0x000fc600030f0eff */
[----:B------:R0:W-:Y:S01]  /*3f20*/  @P5 STG.E.U16 desc[UR8][R4.64], R17 ;  /* 0x0000001104005986 */ /* 0x0001e2000c101508 */
[----:B------:R-:W-:Y:S01]  /*3f30*/  ISETP.LT.AND P5, PT, R2, UR13, !P0 ;  /* 0x0000000d02007c0c */ /* 0x000fe2000c7a1270 */
[----:B------:R-:W-:Y:S01]  /*3f40*/  VIADD R2, R108, 0x3b ;  /* 0x0000003b6c027836 */ /* 0x000fe20000000000 */
[----:B------:R-:W-:Y:S01]  /*3f50*/  LEA R16, P6, R6, R0, 0x1 ;  /* 0x0000000006107211 */ /* 0x000fe200078c08ff */
[----:B------:R1:W-:Y:S03]  /*3f60*/  @P4 STG.E.U16 desc[UR8][R12.64], R7 ;  /* 0x000000070c004986 */ /* 0x0003e6000c101508 */
[----:B------:R-:W-:Y:S01]  /*3f70*/  ISETP.LT.AND P4, PT, R2, UR13, !P0 ;  /* 0x0000000d02007c0c */ /* 0x000fe2000c781270 */
[----:B------:R-:W-:Y:S01]  /*3f80*/  VIADD R2, R108, 0x3c ;  /* 0x0000003c6c027836 */ /* 0x000fe20000000000 */
[----:B------:R3:W-:Y:S01]  /*3f90*/  @P3 STG.E.U16 desc[UR8][R14.64], R18 ;  /* 0x000000120e003986 */ /* 0x0007e2000c101508 */
[C---:B0-----:R-:W-:Y:S01]  /*3fa0*/  VIADD R5, R6.reuse, UR10 ;  /* 0x0000000a06057c36 */ /* 0x041fe20008000000 */
[----:B------:R-:W-:-:S02]  /*3fb0*/  LEA.HI.X.SX32 R17, R6, R3, 0x1, P6 ;  /* 0x0000000306117211 */ /* 0x000fc400030f0eff */
[----:B------:R-:W-:Y:S01]  /*3fc0*/  ISETP.LT.AND P3, PT, R2, UR13, !P0 ;  /* 0x0000000d02007c0c */ /* 0x000fe2000c761270 */
[C---:B-1----:R-:W-:Y:S01]  /*3fd0*/  VIADD R7, R5.reuse, UR10 ;  /* 0x0000000a05077c36 */ /* 0x042fe20008000000 */
[----:B------:R-:W-:Y:S01]  /*3fe0*/  LEA R4, P6, R5, R0, 0x1 ;  /* 0x0000000005047211 */ /* 0x000fe200078c08ff */
[----:B------:R-:W-:Y:S01]  /*3ff0*/  VIADD R2, R108, 0x3d ;  /* 0x0000003d6c027836 */ /* 0x000fe20000000000 */
[----:B--2---:R0:W-:Y:S01]  /*4000*/  @P2 STG.E.U16 desc[UR8][R16.64], R8 ;  /* 0x0000000810002986 */ /* 0x0041e2000c101508 */
[----:B------:R-:W-:Y:S01]  /*4010*/  VIADD R13, R7, UR10 ;  /* 0x0000000a070d7c36 */ /* 0x000fe20008000000 */
[----:B------:R-:W-:Y:S02]  /*4020*/  LEA.HI.X.SX32 R5, R5, R3, 0x1, P6 ;  /* 0x0000000305057211 */ /* 0x000fe400030f0eff */
[----:B------:R-:W-:Y:S01]  /*4030*/  ISETP.LT.AND P2, PT, R2, UR13, !P0 ;  /* 0x0000000d02007c0c */ /* 0x000fe2000c741270 */
[----:B------:R-:W-:Y:S01]  /*4040*/  VIADD R2, R13, UR10 ;  /* 0x0000000a0d027c36 */ /* 0x000fe20008000000 */
[----:B---3--:R-:W-:-:S02]  /*4050*/  PRMT R15, R8, 0x7632, R15 ;  /* 0x00007632080f7816 */ /* 0x008fc4000000000f */
[-C--:B------:R-:W-:Y:S01]  /*4060*/  LEA R6, P6, R7, R0.reuse, 0x1 ;  /* 0x0000000007067211 */ /* 0x080fe200078c08ff */
[----:B------:R-:W-:Y:S02]  /*4070*/  VIADD R18, R2, UR10 ;  /* 0x0000000a02127c36 */ /* 0x000fe40008000000 */
[----:B------:R1:W-:Y:S01]  /*4080*/  @P1 STG.E.U16 desc[UR8][R4.64], R15 ;  /* 0x0000000f04001986 */ /* 0x0003e2000c101508 */
[-C--:B------:R-:W-:Y:S01]  /*4090*/  LEA R12, P1, R13, R0.reuse, 0x1 ;  /* 0x000000000d0c7211 */ /* 0x080fe200078208ff */
[----:B------:R-:W-:Y:S01]  /*40a0*/  VIADD R19, R18, UR10 ;  /* 0x0000000a12137c36 */ /* 0x000fe20008000000 */
[-C--:B------:R-:W-:Y:S01]  /*40b0*/  LEA.HI.X.SX32 R7, R7, R3.reuse, 0x1, P6 ;  /* 0x0000000307077211 */ /* 0x080fe200030f0eff */
[----:B0-----:R-:W-:Y:S01]  /*40c0*/  VIADD R8, R108, 0x3e ;  /* 0x0000003e6c087836 */ /* 0x001fe20000000000 */
[-C--:B------:R-:W-:Y:S01]  /*40d0*/  LEA R14, P6, R2, R0.reuse, 0x1 ;  /* 0x00000000020e7211 */ /* 0x080fe200078c08ff */
[----:B------:R-:W-:Y:S01]  /*40e0*/  VIADD R108, R108, 0x3f ;  /* 0x0000003f6c6c7836 */ /* 0x000fe20000000000 */
[----:B------:R-:W-:Y:S01]  /*40f0*/  LEA.HI.X.SX32 R13, R13, R3, 0x1, P1 ;  /* 0x000000030d0d7211 */ /* 0x000fe200008f0eff */
[C---:B------:R-:W-:Y:S01]  /*4100*/  VIADD R20, R19.reuse, UR10 ;  /* 0x0000000a13147c36 */ /* 0x040fe20008000000 */
[----:B------:R0:W-:Y:S01]  /*4110*/  @P5 STG.E.U16 desc[UR8][R6.64], R9 ;  /* 0x0000000906005986 */ /* 0x0001e2000c101508 */
[----:B-1----:R-:W-:-:S02]  /*4120*/  LEA R4, P1, R19, R0, 0x1 ;  /* 0x0000000013047211 */ /* 0x002fc400078208ff */
[-C--:B------:R-:W-:Y:S02]  /*4130*/  LEA.HI.X.SX32 R15, R2, R3.reuse, 0x1, P6 ;  /* 0x00000003020f7211 */ /* 0x080fe400030f0eff */
[----:B------:R-:W-:Y:S02]  /*4140*/  LEA R16, P6, R18, R0, 0x1 ;  /* 0x0000000012107211 */ /* 0x000fe400078c08ff */
[-C--:B------:R-:W-:Y:S02]  /*4150*/  LEA.HI.X.SX32 R5, R19, R3.reuse, 0x1, P1 ;  /* 0x0000000313057211 */ /* 0x080fe400008f0eff */
[----:B------:R-:W-:Y:S02]  /*4160*/  ISETP.LT.AND P1, PT, R8, UR13, !P0 ;  /* 0x0000000d08007c0c */ /* 0x000fe4000c721270 */
[----:B------:R-:W-:Y:S02]  /*4170*/  ISETP.LT.AND P0, PT, R108, UR13, !P0 ;  /* 0x0000000d6c007c0c */ /* 0x000fe4000c701270 */
[----:B------:R-:W-:-:S02]  /*4180*/  LEA.HI.X.SX32 R17, R18, R3, 0x1, P6 ;  /* 0x0000000312117211 */ /* 0x000fc400030f0eff */
[----:B------:R-:W-:Y:S02]  /*4190*/  LEA R2, P6, R20, R0, 0x1 ;  /* 0x0000000014027211 */ /* 0x000fe400078c08ff */
[----:B------:R-:W-:Y:S02]  /*41a0*/  PRMT R0, R9, 0x7632, R0 ;  /* 0x0000763209007816 */ /* 0x000fe40000000000 */
[----:B------:R-:W-:Y:S02]  /*41b0*/  PRMT R8, R10, 0x7632, R8 ;  /* 0x000076320a087816 */ /* 0x000fe40000000008 */
[----:B------:R-:W-:Y:S01]  /*41c0*/  LEA.HI.X.SX32 R3, R20, R3, 0x1, P6 ;  /* 0x0000000314037211 */ /* 0x000fe200030f0eff */
[----:B------:R0:W-:Y:S04]  /*41d0*/  @P4 STG.E.U16 desc[UR8][R12.64], R0 ;  /* 0x000000000c004986 */ /* 0x0001e8000c101508 */
[----:B------:R0:W-:Y:S04]  /*41e0*/  @P3 STG.E.U16 desc[UR8][R14.64], R10 ;  /* 0x0000000a0e003986 */ /* 0x0001e8000c101508 */
[----:B------:R0:W-:Y:S04]  /*41f0*/  @P2 STG.E.U16 desc[UR8][R16.64], R8 ;  /* 0x0000000810002986 */ /* 0x0001e8000c101508 */
[----:B------:R0:W-:Y:S01]  /*4200*/  @P1 STG.E.U16 desc[UR8][R4.64], R11 ;  /* 0x0000000b04001986 */ /* 0x0001e2000c101508 */
[----:B------:R-:W-:Y:S05]  /*4210*/  @!P0 EXIT ;  /* 0x000000000000894d */ /* 0x000fea0003800000 */
[----:B0-----:R-:W-:-:S05]  /*4220*/  PRMT R11, R11, 0x7632, R11 ;  /* 0x000076320b0b7816 */ /* 0x001fca000000000b */
[----:B------:R-:W-:Y:S01]  /*4230*/  STG.E.U16 desc[UR8][R2.64], R11 ;  /* 0x0000000b02007986 */ /* 0x000fe2000c101508 */
[----:B------:R-:W-:Y:S05]  /*4240*/  EXIT ;  /* 0x000000000000794d */ /* 0x000fea0003800000 */
.L_x_3:
[----:B------:R-:W-:-:S00]  /*4250*/  BRA `(.L_x_3) ;  /* 0xfffffffc00fc7947 */ /* 0x000fc0000383ffff */
[----:B------:R-:W-:-:S00]  /*4260*/  NOP ;  /* 0x0000000000007918 */ /* 0x000fc00000000000 */
        /* <DEDUP_REMOVED lines=9> */
.L_x_4:


//--------------------- .nv.shared.matmul_kernel  --------------------------
	.section	.nv.shared.matmul_kernel,"aw",@nobits
	.sectionflags	@""
	.align	16
	.zero		1024


//--------------------- .nv.shared.reserved.0     --------------------------
	.section	.nv.shared.reserved.0,"aw",@nobits
	.weak		__nv_reservedSMEM_offset_0_alias
	.size		__nv_reservedSMEM_offset_0_alias, 0, 64
	.other		__nv_reservedSMEM_offset_0_alias,@"STO_CUDA_RESERVED_SHARED STV_DEFAULT"
__nv_reservedSMEM_offset_0_alias:
	.zero		0
	.zero		64


//--------------------- .nv.constant0.matmul_kernel --------------------------
	.section	.nv.constant0.matmul_kernel,"a",@progbits
	.sectionflags	@""
	.align	4
.nv.constant0.matmul_kernel:
	.zero		976


//--------------------- SYMBOLS --------------------------

	.type		.nv.reservedSmem.offset0,@object
	.size		.nv.reservedSmem.offset0,0x4
	.type		.nv.reservedSmem.cap,@object
	.size		.nv.reservedSmem.cap,0x4
